	.target	sm_90a

	.elftype	@"ET_EXEC"


//--------------------- .note.nv.tkinfo           --------------------------
	.section	.note.nv.tkinfo,"",@"SHT_NOTE"
	.sectionflags	@"SHF_NOTE_NV_TKINFO"
	.tkinfo
        /*0018*/ 	.word	0x00000002
        /*0030*/ 	.string	""
        /*0030*/ 	.string	"ptxas"
        /*0030*/ 	.string	"Cuda compilation tools, release 13.0, V13.0.88"
        /*0030*/ 	.string	"Build cuda_13.0.r13.0/compiler.36424714_0"
        /*0030*/ 	.string	"-arch sm_90a -m 64 "



//--------------------- .note.nv.cuinfo           --------------------------
	.section	.note.nv.cuinfo,"",@"SHT_NOTE"
	.sectionflags	@"SHF_NOTE_NV_CUINFO"
        /*0018*/ 	.short	0x0002
        /*001a*/ 	.short	0x005a
        /*001c*/ 	.short	0x0082
	.zero		2


//--------------------- .nv.info                  --------------------------
	.section	.nv.info,"",@"SHT_CUDA_INFO"
	.align	4


	//----- nvinfo : EIATTR_REGCOUNT
	.align		4
        /*0000*/ 	.byte	0x04, 0x2f
        /*0002*/ 	.short	(.L_12 - .L_11)
	.align		4
.L_11:
        /*0004*/ 	.word	index@(_ZN7cutlass13device_kernelIN5flash19enable_sm80_to_sm89INS1_16FlashAttnFwdSm80INS1_25CollectiveMainloopFwdSm80ILi8ELi2ELb0EN4cute5tupleIJNS5_1CILi128EEENS7_ILi64EEENS7_ILi192EEEEEELi192ENS_6half_tEfNS_4arch4Sm80ELb1ELb0ELb1ELb1ELb1ELb1ELb1ELb1EEENS1_21CollectiveEpilogueFwdINS6_IJS8_SA_S9_EEENS6_IJNS7_ILi1EEESI_SI_EEESC_SE_Li256ELb1ELb1ELb1ELb0EEENS1_36VarlenDynamicPersistentTileSchedulerILi128ELi64ELi256ELi256ELb1ELb1ELb0ELb1ELb1ELb1EEEEEEEEEvNT_6ParamsE)
        /*0008*/ 	.word	0x00000004


	//----- nvinfo : EIATTR_FRAME_SIZE
	.align		4
.L_12:
        /*000c*/ 	.byte	0x04, 0x11
        /*000e*/ 	.short	(.L_14 - .L_13)
	.align		4
.L_13:
        /*0010*/ 	.word	index@(_ZN7cutlass13device_kernelIN5flash19enable_sm80_to_sm89INS1_16FlashAttnFwdSm80INS1_25CollectiveMainloopFwdSm80ILi8ELi2ELb0EN4cute5tupleIJNS5_1CILi128EEENS7_ILi64EEENS7_ILi192EEEEEELi192ENS_6half_tEfNS_4arch4Sm80ELb1ELb0ELb1ELb1ELb1ELb1ELb1ELb1EEENS1_21CollectiveEpilogueFwdINS6_IJS8_SA_S9_EEENS6_IJNS7_ILi1EEESI_SI_EEESC_SE_Li256ELb1ELb1ELb1ELb0EEENS1_36VarlenDynamicPersistentTileSchedulerILi128ELi64ELi256ELi256ELb1ELb1ELb0ELb1ELb1ELb1EEEEEEEEEvNT_6ParamsE)
        /*0014*/ 	.word	0x00000000


	//----- nvinfo : EIATTR_REGCOUNT
	.align		4
.L_14:
        /*0018*/ 	.byte	0x04, 0x2f
        /*001a*/ 	.short	(.L_16 - .L_15)
	.align		4
.L_15:
        /*001c*/ 	.word	index@(_ZN7cutlass13device_kernelIN5flash19enable_sm80_to_sm89INS1_16FlashAttnFwdSm80INS1_25CollectiveMainloopFwdSm80ILi8ELi2ELb0EN4cute5tupleIJNS5_1CILi128EEENS7_ILi64EEENS7_ILi192EEEEEELi192ENS_6half_tEfNS_4arch4Sm80ELb1ELb0ELb1ELb1ELb1ELb0ELb1ELb1EEENS1_21CollectiveEpilogueFwdINS6_IJS8_SA_S9_EEENS6_IJNS7_ILi1EEESI_SI_EEESC_SE_Li256ELb1ELb1ELb1ELb0EEENS1_36VarlenDynamicPersistentTileSchedulerILi128ELi64ELi256ELi256ELb1ELb1ELb0ELb1ELb1ELb1EEEEEEEEEvNT_6ParamsE)
        /*0020*/ 	.word	0x00000004


	//----- nvinfo : EIATTR_FRAME_SIZE
	.align		4
.L_16:
        /*0024*/ 	.byte	0x04, 0x11
        /*0026*/ 	.short	(.L_18 - .L_17)
	.align		4
.L_17:
        /*0028*/ 	.word	index@(_ZN7cutlass13device_kernelIN5flash19enable_sm80_to_sm89INS1_16FlashAttnFwdSm80INS1_25CollectiveMainloopFwdSm80ILi8ELi2ELb0EN4cute5tupleIJNS5_1CILi128EEENS7_ILi64EEENS7_ILi192EEEEEELi192ENS_6half_tEfNS_4arch4Sm80ELb1ELb0ELb1ELb1ELb1ELb0ELb1ELb1EEENS1_21CollectiveEpilogueFwdINS6_IJS8_SA_S9_EEENS6_IJNS7_ILi1EEESI_SI_EEESC_SE_Li256ELb1ELb1ELb1ELb0EEENS1_36VarlenDynamicPersistentTileSchedulerILi128ELi64ELi256ELi256ELb1ELb1ELb0ELb1ELb1ELb1EEEEEEEEEvNT_6ParamsE)
        /*002c*/ 	.word	0x00000000


	//----- nvinfo : EIATTR_REGCOUNT
	.align		4
.L_18:
        /*0030*/ 	.byte	0x04, 0x2f
        /*0032*/ 	.short	(.L_20 - .L_19)
	.align		4
.L_19:
        /*0034*/ 	.word	index@(_ZN7cutlass13device_kernelIN5flash19enable_sm80_to_sm89INS1_16FlashAttnFwdSm80INS1_25CollectiveMainloopFwdSm80ILi8ELi2ELb0EN4cute5tupleIJNS5_1CILi128EEENS7_ILi64EEENS7_ILi192EEEEEELi192ENS_6half_tEfNS_4arch4Sm80ELb1ELb0ELb1ELb0ELb1ELb0ELb1ELb1EEENS1_21CollectiveEpilogueFwdINS6_IJS8_SA_S9_EEENS6_IJNS7_ILi1EEESI_SI_EEESC_SE_Li256ELb0ELb1ELb1ELb0EEENS1_30DynamicPersistentTileSchedulerILi256ELi256ELb1ELb1ELb0EEEEEEEEEvNT_6ParamsE)
        /*0038*/ 	.word	0x00000004


	//----- nvinfo : EIATTR_FRAME_SIZE
	.align		4
.L_20:
        /*003c*/ 	.byte	0x04, 0x11
        /*003e*/ 	.short	(.L_22 - .L_21)
	.align		4
.L_21:
        /*0040*/ 	.word	index@(_ZN7cutlass13device_kernelIN5flash19enable_sm80_to_sm89INS1_16FlashAttnFwdSm80INS1_25CollectiveMainloopFwdSm80ILi8ELi2ELb0EN4cute5tupleIJNS5_1CILi128EEENS7_ILi64EEENS7_ILi192EEEEEELi192ENS_6half_tEfNS_4arch4Sm80ELb1ELb0ELb1ELb0ELb1ELb0ELb1ELb1EEENS1_21CollectiveEpilogueFwdINS6_IJS8_SA_S9_EEENS6_IJNS7_ILi1EEESI_SI_EEESC_SE_Li256ELb0ELb1ELb1ELb0EEENS1_30DynamicPersistentTileSchedulerILi256ELi256ELb1ELb1ELb0EEEEEEEEEvNT_6ParamsE)
        /*0044*/ 	.word	0x00000000


	//----- nvinfo : EIATTR_REGCOUNT
	.align		4
.L_22:
        /*0048*/ 	.byte	0x04, 0x2f
        /*004a*/ 	.short	(.L_24 - .L_23)
	.align		4
.L_23:
        /*004c*/ 	.word	index@(_ZN7cutlass13device_kernelIN5flash19enable_sm80_to_sm89INS1_16FlashAttnFwdSm80INS1_25CollectiveMainloopFwdSm80ILi8ELi2ELb0EN4cute5tupleIJNS5_1CILi128EEENS7_ILi64EEENS7_ILi192EEEEEELi192ENS_6half_tEfNS_4arch4Sm80ELb0ELb1ELb1ELb1ELb1ELb1ELb1ELb1EEENS1_21CollectiveEpilogueFwdINS6_IJS8_SA_S9_EEENS6_IJNS7_ILi1EEESI_SI_EEESC_SE_Li256ELb1ELb1ELb1ELb0EEENS1_36VarlenDynamicPersistentTileSchedulerILi128ELi64ELi256ELi256ELb1ELb1ELb0ELb1ELb0ELb1EEEEEEEEEvNT_6ParamsE)
        /*0050*/ 	.word	0x00000004


	//----- nvinfo : EIATTR_FRAME_SIZE
	.align		4
.L_24:
        /*0054*/ 	.byte	0x04, 0x11
        /*0056*/ 	.short	(.L_26 - .L_25)
	.align		4
.L_25:
        /*0058*/ 	.word	index@(_ZN7cutlass13device_kernelIN5flash19enable_sm80_to_sm89INS1_16FlashAttnFwdSm80INS1_25CollectiveMainloopFwdSm80ILi8ELi2ELb0EN4cute5tupleIJNS5_1CILi128EEENS7_ILi64EEENS7_ILi192EEEEEELi192ENS_6half_tEfNS_4arch4Sm80ELb0ELb1ELb1ELb1ELb1ELb1ELb1ELb1EEENS1_21CollectiveEpilogueFwdINS6_IJS8_SA_S9_EEENS6_IJNS7_ILi1EEESI_SI_EEESC_SE_Li256ELb1ELb1ELb1ELb0EEENS1_36VarlenDynamicPersistentTileSchedulerILi128ELi64ELi256ELi256ELb1ELb1ELb0ELb1ELb0ELb1EEEEEEEEEvNT_6ParamsE)
        /*005c*/ 	.word	0x00000000


	//----- nvinfo : EIATTR_REGCOUNT
	.align		4
.L_26:
        /*0060*/ 	.byte	0x04, 0x2f
        /*0062*/ 	.short	(.L_28 - .L_27)
	.align		4
.L_27:
        /*0064*/ 	.word	index@(_ZN7cutlass13device_kernelIN5flash19enable_sm80_to_sm89INS1_16FlashAttnFwdSm80INS1_25CollectiveMainloopFwdSm80ILi8ELi2ELb0EN4cute5tupleIJNS5_1CILi128EEENS7_ILi64EEENS7_ILi192EEEEEELi192ENS_6half_tEfNS_4arch4Sm80ELb0ELb1ELb1ELb1ELb1ELb0ELb1ELb1EEENS1_21CollectiveEpilogueFwdINS6_IJS8_SA_S9_EEENS6_IJNS7_ILi1EEESI_SI_EEESC_SE_Li256ELb1ELb1ELb1ELb0EEENS1_36VarlenDynamicPersistentTileSchedulerILi128ELi64ELi256ELi256ELb1ELb1ELb0ELb1ELb0ELb1EEEEEEEEEvNT_6ParamsE)
        /*0068*/ 	.word	0x00000004


	//----- nvinfo : EIATTR_FRAME_SIZE
	.align		4
.L_28:
        /*006c*/ 	.byte	0x04, 0x11
        /*006e*/ 	.short	(.L_30 - .L_29)
	.align		4
.L_29:
        /*0070*/ 	.word	index@(_ZN7cutlass13device_kernelIN5flash19enable_sm80_to_sm89INS1_16FlashAttnFwdSm80INS1_25CollectiveMainloopFwdSm80ILi8ELi2ELb0EN4cute5tupleIJNS5_1CILi128EEENS7_ILi64EEENS7_ILi192EEEEEELi192ENS_6half_tEfNS_4arch4Sm80ELb0ELb1ELb1ELb1ELb1ELb0ELb1ELb1EEENS1_21CollectiveEpilogueFwdINS6_IJS8_SA_S9_EEENS6_IJNS7_ILi1EEESI_SI_EEESC_SE_Li256ELb1ELb1ELb1ELb0EEENS1_36VarlenDynamicPersistentTileSchedulerILi128ELi64ELi256ELi256ELb1ELb1ELb0ELb1ELb0ELb1EEEEEEEEEvNT_6ParamsE)
        /*0074*/ 	.word	0x00000000


	//----- nvinfo : EIATTR_REGCOUNT
	.align		4
.L_30:
        /*0078*/ 	.byte	0x04, 0x2f
        /*007a*/ 	.short	(.L_32 - .L_31)
	.align		4
.L_31:
        /*007c*/ 	.word	index@(_ZN7cutlass13device_kernelIN5flash19enable_sm80_to_sm89INS1_16FlashAttnFwdSm80INS1_25CollectiveMainloopFwdSm80ILi8ELi2ELb0EN4cute5tupleIJNS5_1CILi128EEENS7_ILi64EEENS7_ILi192EEEEEELi192ENS_6half_tEfNS_4arch4Sm80ELb0ELb1ELb1ELb0ELb1ELb0ELb1ELb1EEENS1_21CollectiveEpilogueFwdINS6_IJS8_SA_S9_EEENS6_IJNS7_ILi1EEESI_SI_EEESC_SE_Li256ELb0ELb1ELb1ELb0EEENS1_19SingleTileSchedulerILb0ELb1ELb1ELi128EEEEEEEEEvNT_6ParamsE)
        /*0080*/ 	.word	0x00000004


	//----- nvinfo : EIATTR_FRAME_SIZE
	.align		4
.L_32:
        /*0084*/ 	.byte	0x04, 0x11
        /*0086*/ 	.short	(.L_34 - .L_33)
	.align		4
.L_33:
        /*0088*/ 	.word	index@(_ZN7cutlass13device_kernelIN5flash19enable_sm80_to_sm89INS1_16FlashAttnFwdSm80INS1_25CollectiveMainloopFwdSm80ILi8ELi2ELb0EN4cute5tupleIJNS5_1CILi128EEENS7_ILi64EEENS7_ILi192EEEEEELi192ENS_6half_tEfNS_4arch4Sm80ELb0ELb1ELb1ELb0ELb1ELb0ELb1ELb1EEENS1_21CollectiveEpilogueFwdINS6_IJS8_SA_S9_EEENS6_IJNS7_ILi1EEESI_SI_EEESC_SE_Li256ELb0ELb1ELb1ELb0EEENS1_19SingleTileSchedulerILb0ELb1ELb1ELi128EEEEEEEEEvNT_6ParamsE)
        /*008c*/ 	.word	0x00000000


	//----- nvinfo : EIATTR_REGCOUNT
	.align		4
.L_34:
        /*0090*/ 	.byte	0x04, 0x2f
        /*0092*/ 	.short	(.L_36 - .L_35)
	.align		4
.L_35:
        /*0094*/ 	.word	index@(_ZN7cutlass13device_kernelIN5flash19enable_sm80_to_sm89INS1_16FlashAttnFwdSm80INS1_25CollectiveMainloopFwdSm80ILi8ELi2ELb0EN4cute5tupleIJNS5_1CILi128EEENS7_ILi64EEENS7_ILi192EEEEEELi192ENS_6half_tEfNS_4arch4Sm80ELb0ELb0ELb1ELb1ELb1ELb1ELb1ELb1EEENS1_21CollectiveEpilogueFwdINS6_IJS8_SA_S9_EEENS6_IJNS7_ILi1EEESI_SI_EEESC_SE_Li256ELb1ELb1ELb1ELb0EEENS1_36VarlenDynamicPersistentTileSchedulerILi128ELi64ELi256ELi256ELb1ELb1ELb0ELb0ELb1ELb1EEEEEEEEEvNT_6ParamsE)
        /*0098*/ 	.word	0x00000004


	//----- nvinfo : EIATTR_FRAME_SIZE
	.align		4
.L_36:
        /*009c*/ 	.byte	0x04, 0x11
        /*009e*/ 	.short	(.L_38 - .L_37)
	.align		4
.L_37:
        /*00a0*/ 	.word	index@(_ZN7cutlass13device_kernelIN5flash19enable_sm80_to_sm89INS1_16FlashAttnFwdSm80INS1_25CollectiveMainloopFwdSm80ILi8ELi2ELb0EN4cute5tupleIJNS5_1CILi128EEENS7_ILi64EEENS7_ILi192EEEEEELi192ENS_6half_tEfNS_4arch4Sm80ELb0ELb0ELb1ELb1ELb1ELb1ELb1ELb1EEENS1_21CollectiveEpilogueFwdINS6_IJS8_SA_S9_EEENS6_IJNS7_ILi1EEESI_SI_EEESC_SE_Li256ELb1ELb1ELb1ELb0EEENS1_36VarlenDynamicPersistentTileSchedulerILi128ELi64ELi256ELi256ELb1ELb1ELb0ELb0ELb1ELb1EEEEEEEEEvNT_6ParamsE)
        /*00a4*/ 	.word	0x00000000


	//----- nvinfo : EIATTR_REGCOUNT
	.align		4
.L_38:
        /*00a8*/ 	.byte	0x04, 0x2f
        /*00aa*/ 	.short	(.L_40 - .L_39)
	.align		4
.L_39:
        /*00ac*/ 	.word	index@(_ZN7cutlass13device_kernelIN5flash19enable_sm80_to_sm89INS1_16FlashAttnFwdSm80INS1_25CollectiveMainloopFwdSm80ILi8ELi2ELb0EN4cute5tupleIJNS5_1CILi128EEENS7_ILi64EEENS7_ILi192EEEEEELi192ENS_6half_tEfNS_4arch4Sm80ELb0ELb0ELb1ELb1ELb1ELb0ELb1ELb1EEENS1_21CollectiveEpilogueFwdINS6_IJS8_SA_S9_EEENS6_IJNS7_ILi1EEESI_SI_EEESC_SE_Li256ELb1ELb1ELb1ELb0EEENS1_36VarlenDynamicPersistentTileSchedulerILi128ELi64ELi256ELi256ELb1ELb1ELb0ELb0ELb1ELb1EEEEEEEEEvNT_6ParamsE)
        /*00b0*/ 	.word	0x00000004


	//----- nvinfo : EIATTR_FRAME_SIZE
	.align		4
.L_40:
        /*00b4*/ 	.byte	0x04, 0x11
        /*00b6*/ 	.short	(.L_42 - .L_41)
	.align		4
.L_41:
        /*00b8*/ 	.word	index@(_ZN7cutlass13device_kernelIN5flash19enable_sm80_to_sm89INS1_16FlashAttnFwdSm80INS1_25CollectiveMainloopFwdSm80ILi8ELi2ELb0EN4cute5tupleIJNS5_1CILi128EEENS7_ILi64EEENS7_ILi192EEEEEELi192ENS_6half_tEfNS_4arch4Sm80ELb0ELb0ELb1ELb1ELb1ELb0ELb1ELb1EEENS1_21CollectiveEpilogueFwdINS6_IJS8_SA_S9_EEENS6_IJNS7_ILi1EEESI_SI_EEESC_SE_Li256ELb1ELb1ELb1ELb0EEENS1_36VarlenDynamicPersistentTileSchedulerILi128ELi64ELi256ELi256ELb1ELb1ELb0ELb0ELb1ELb1EEEEEEEEEvNT_6ParamsE)
        /*00bc*/ 	.word	0x00000000


	//----- nvinfo : EIATTR_REGCOUNT
	.align		4
.L_42:
        /*00c0*/ 	.byte	0x04, 0x2f
        /*00c2*/ 	.short	(.L_44 - .L_43)
	.align		4
.L_43:
        /*00c4*/ 	.word	index@(_ZN7cutlass13device_kernelIN5flash19enable_sm80_to_sm89INS1_16FlashAttnFwdSm80INS1_25CollectiveMainloopFwdSm80ILi8ELi2ELb0EN4cute5tupleIJNS5_1CILi128EEENS7_ILi64EEENS7_ILi192EEEEEELi192ENS_6half_tEfNS_4arch4Sm80ELb0ELb0ELb1ELb0ELb1ELb0ELb1ELb1EEENS1_21CollectiveEpilogueFwdINS6_IJS8_SA_S9_EEENS6_IJNS7_ILi1EEESI_SI_EEESC_SE_Li256ELb0ELb1ELb1ELb0EEENS1_19SingleTileSchedulerILb0ELb1ELb1ELi128EEEEEEEEEvNT_6ParamsE)
        /*00c8*/ 	.word	0x00000004


	//----- nvinfo : EIATTR_FRAME_SIZE
	.align		4
.L_44:
        /*00cc*/ 	.byte	0x04, 0x11
        /*00ce*/ 	.short	(.L_46 - .L_45)
	.align		4
.L_45:
        /*00d0*/ 	.word	index@(_ZN7cutlass13device_kernelIN5flash19enable_sm80_to_sm89INS1_16FlashAttnFwdSm80INS1_25CollectiveMainloopFwdSm80ILi8ELi2ELb0EN4cute5tupleIJNS5_1CILi128EEENS7_ILi64EEENS7_ILi192EEEEEELi192ENS_6half_tEfNS_4arch4Sm80ELb0ELb0ELb1ELb0ELb1ELb0ELb1ELb1EEENS1_21CollectiveEpilogueFwdINS6_IJS8_SA_S9_EEENS6_IJNS7_ILi1EEESI_SI_EEESC_SE_Li256ELb0ELb1ELb1ELb0EEENS1_19SingleTileSchedulerILb0ELb1ELb1ELi128EEEEEEEEEvNT_6ParamsE)
        /*00d4*/ 	.word	0x00000000


	//----- nvinfo : EIATTR_REGCOUNT
	.align		4
.L_46:
        /*00d8*/ 	.byte	0x04, 0x2f
        /*00da*/ 	.short	(.L_48 - .L_47)
	.align		4
.L_47:
        /*00dc*/ 	.word	index@(_ZN7cutlass13device_kernelIN5flash19enable_sm80_to_sm89INS1_16FlashAttnFwdSm80INS1_25CollectiveMainloopFwdSm80ILi8ELi1ELb0EN4cute5tupleIJNS5_1CILi128EEENS7_ILi64EEENS7_ILi192EEEEEELi192ENS_6half_tEfNS_4arch4Sm80ELb1ELb0ELb1ELb1ELb1ELb1ELb1ELb1EEENS1_21CollectiveEpilogueFwdINS6_IJS8_SA_S9_EEENS6_IJNS7_ILi1EEESI_SI_EEESC_SE_Li256ELb1ELb1ELb1ELb0EEENS1_36VarlenDynamicPersistentTileSchedulerILi128ELi64ELi256ELi256ELb1ELb1ELb0ELb1ELb1ELb1EEEEEEEEEvNT_6ParamsE)
        /*00e0*/ 	.word	0x00000004


	//----- nvinfo : EIATTR_FRAME_SIZE
	.align		4
.L_48:
        /*00e4*/ 	.byte	0x04, 0x11
        /*00e6*/ 	.short	(.L_50 - .L_49)
	.align		4
.L_49:
        /*00e8*/ 	.word	index@(_ZN7cutlass13device_kernelIN5flash19enable_sm80_to_sm89INS1_16FlashAttnFwdSm80INS1_25CollectiveMainloopFwdSm80ILi8ELi1ELb0EN4cute5tupleIJNS5_1CILi128EEENS7_ILi64EEENS7_ILi192EEEEEELi192ENS_6half_tEfNS_4arch4Sm80ELb1ELb0ELb1ELb1ELb1ELb1ELb1ELb1EEENS1_21CollectiveEpilogueFwdINS6_IJS8_SA_S9_EEENS6_IJNS7_ILi1EEESI_SI_EEESC_SE_Li256ELb1ELb1ELb1ELb0EEENS1_36VarlenDynamicPersistentTileSchedulerILi128ELi64ELi256ELi256ELb1ELb1ELb0ELb1ELb1ELb1EEEEEEEEEvNT_6ParamsE)
        /*00ec*/ 	.word	0x00000000


	//----- nvinfo : EIATTR_REGCOUNT
	.align		4
.L_50:
        /*00f0*/ 	.byte	0x04, 0x2f
        /*00f2*/ 	.short	(.L_52 - .L_51)
	.align		4
.L_51:
        /*00f4*/ 	.word	index@(_ZN7cutlass13device_kernelIN5flash19enable_sm80_to_sm89INS1_16FlashAttnFwdSm80INS1_25CollectiveMainloopFwdSm80ILi8ELi1ELb0EN4cute5tupleIJNS5_1CILi128EEENS7_ILi64EEENS7_ILi192EEEEEELi192ENS_6half_tEfNS_4arch4Sm80ELb1ELb0ELb1ELb1ELb1ELb0ELb1ELb1EEENS1_21CollectiveEpilogueFwdINS6_IJS8_SA_S9_EEENS6_IJNS7_ILi1EEESI_SI_EEESC_SE_Li256ELb1ELb1ELb1ELb0EEENS1_36VarlenDynamicPersistentTileSchedulerILi128ELi64ELi256ELi256ELb1ELb1ELb0ELb1ELb1ELb1EEEEEEEEEvNT_6ParamsE)
        /*00f8*/ 	.word	0x00000004


	//----- nvinfo : EIATTR_FRAME_SIZE
	.align		4
.L_52:
        /*00fc*/ 	.byte	0x04, 0x11
        /*00fe*/ 	.short	(.L_54 - .L_53)
	.align		4
.L_53:
        /*0100*/ 	.word	index@(_ZN7cutlass13device_kernelIN5flash19enable_sm80_to_sm89INS1_16FlashAttnFwdSm80INS1_25CollectiveMainloopFwdSm80ILi8ELi1ELb0EN4cute5tupleIJNS5_1CILi128EEENS7_ILi64EEENS7_ILi192EEEEEELi192ENS_6half_tEfNS_4arch4Sm80ELb1ELb0ELb1ELb1ELb1ELb0ELb1ELb1EEENS1_21CollectiveEpilogueFwdINS6_IJS8_SA_S9_EEENS6_IJNS7_ILi1EEESI_SI_EEESC_SE_Li256ELb1ELb1ELb1ELb0EEENS1_36VarlenDynamicPersistentTileSchedulerILi128ELi64ELi256ELi256ELb1ELb1ELb0ELb1ELb1ELb1EEEEEEEEEvNT_6ParamsE)
        /*0104*/ 	.word	0x00000000


	//----- nvinfo : EIATTR_REGCOUNT
	.align		4
.L_54:
        /*0108*/ 	.byte	0x04, 0x2f
        /*010a*/ 	.short	(.L_56 - .L_55)
	.align		4
.L_55:
        /*010c*/ 	.word	index@(_ZN7cutlass13device_kernelIN5flash19enable_sm80_to_sm89INS1_16FlashAttnFwdSm80INS1_25CollectiveMainloopFwdSm80ILi8ELi1ELb0EN4cute5tupleIJNS5_1CILi128EEENS7_ILi64EEENS7_ILi192EEEEEELi192ENS_6half_tEfNS_4arch4Sm80ELb1ELb0ELb1ELb0ELb1ELb0ELb1ELb1EEENS1_21CollectiveEpilogueFwdINS6_IJS8_SA_S9_EEENS6_IJNS7_ILi1EEESI_SI_EEESC_SE_Li256ELb0ELb1ELb1ELb0EEENS1_30DynamicPersistentTileSchedulerILi256ELi256ELb1ELb1ELb0EEEEEEEEEvNT_6ParamsE)
        /*0110*/ 	.word	0x00000004


	//----- nvinfo : EIATTR_FRAME_SIZE
	.align		4
.L_56:
        /*0114*/ 	.byte	0x04, 0x11
        /*0116*/ 	.short	(.L_58 - .L_57)
	.align		4
.L_57:
        /*0118*/ 	.word	index@(_ZN7cutlass13device_kernelIN5flash19enable_sm80_to_sm89INS1_16FlashAttnFwdSm80INS1_25CollectiveMainloopFwdSm80ILi8ELi1ELb0EN4cute5tupleIJNS5_1CILi128EEENS7_ILi64EEENS7_ILi192EEEEEELi192ENS_6half_tEfNS_4arch4Sm80ELb1ELb0ELb1ELb0ELb1ELb0ELb1ELb1EEENS1_21CollectiveEpilogueFwdINS6_IJS8_SA_S9_EEENS6_IJNS7_ILi1EEESI_SI_EEESC_SE_Li256ELb0ELb1ELb1ELb0EEENS1_30DynamicPersistentTileSchedulerILi256ELi256ELb1ELb1ELb0EEEEEEEEEvNT_6ParamsE)
        /*011c*/ 	.word	0x00000000


	//----- nvinfo : EIATTR_REGCOUNT
	.align		4
.L_58:
        /*0120*/ 	.byte	0x04, 0x2f
        /*0122*/ 	.short	(.L_60 - .L_59)
	.align		4
.L_59:
        /*0124*/ 	.word	index@(_ZN7cutlass13device_kernelIN5flash19enable_sm80_to_sm89INS1_16FlashAttnFwdSm80INS1_25CollectiveMainloopFwdSm80ILi8ELi1ELb0EN4cute5tupleIJNS5_1CILi128EEENS7_ILi64EEENS7_ILi192EEEEEELi192ENS_6half_tEfNS_4arch4Sm80ELb0ELb1ELb1ELb1ELb1ELb1ELb1ELb1EEENS1_21CollectiveEpilogueFwdINS6_IJS8_SA_S9_EEENS6_IJNS7_ILi1EEESI_SI_EEESC_SE_Li256ELb1ELb1ELb1ELb0EEENS1_36VarlenDynamicPersistentTileSchedulerILi128ELi64ELi256ELi256ELb1ELb1ELb0ELb1ELb0ELb1EEEEEEEEEvNT_6ParamsE)
        /*0128*/ 	.word	0x00000004


	//----- nvinfo : EIATTR_FRAME_SIZE
	.align		4
.L_60:
        /*012c*/ 	.byte	0x04, 0x11
        /*012e*/ 	.short	(.L_62 - .L_61)
	.align		4
.L_61:
        /*0130*/ 	.word	index@(_ZN7cutlass13device_kernelIN5flash19enable_sm80_to_sm89INS1_16FlashAttnFwdSm80INS1_25CollectiveMainloopFwdSm80ILi8ELi1ELb0EN4cute5tupleIJNS5_1CILi128EEENS7_ILi64EEENS7_ILi192EEEEEELi192ENS_6half_tEfNS_4arch4Sm80ELb0ELb1ELb1ELb1ELb1ELb1ELb1ELb1EEENS1_21CollectiveEpilogueFwdINS6_IJS8_SA_S9_EEENS6_IJNS7_ILi1EEESI_SI_EEESC_SE_Li256ELb1ELb1ELb1ELb0EEENS1_36VarlenDynamicPersistentTileSchedulerILi128ELi64ELi256ELi256ELb1ELb1ELb0ELb1ELb0ELb1EEEEEEEEEvNT_6ParamsE)
        /*0134*/ 	.word	0x00000000


	//----- nvinfo : EIATTR_REGCOUNT
	.align		4
.L_62:
        /*0138*/ 	.byte	0x04, 0x2f
        /*013a*/ 	.short	(.L_64 - .L_63)
	.align		4
.L_63:
        /*013c*/ 	.word	index@(_ZN7cutlass13device_kernelIN5flash19enable_sm80_to_sm89INS1_16FlashAttnFwdSm80INS1_25CollectiveMainloopFwdSm80ILi8ELi1ELb0EN4cute5tupleIJNS5_1CILi128EEENS7_ILi64EEENS7_ILi192EEEEEELi192ENS_6half_tEfNS_4arch4Sm80ELb0ELb1ELb1ELb1ELb1ELb0ELb1ELb1EEENS1_21CollectiveEpilogueFwdINS6_IJS8_SA_S9_EEENS6_IJNS7_ILi1EEESI_SI_EEESC_SE_Li256ELb1ELb1ELb1ELb0EEENS1_36VarlenDynamicPersistentTileSchedulerILi128ELi64ELi256ELi256ELb1ELb1ELb0ELb1ELb0ELb1EEEEEEEEEvNT_6ParamsE)
        /*0140*/ 	.word	0x00000004


	//----- nvinfo : EIATTR_FRAME_SIZE
	.align		4
.L_64:
        /*0144*/ 	.byte	0x04, 0x11
        /*0146*/ 	.short	(.L_66 - .L_65)
	.align		4
.L_65:
        /*0148*/ 	.word	index@(_ZN7cutlass13device_kernelIN5flash19enable_sm80_to_sm89INS1_16FlashAttnFwdSm80INS1_25CollectiveMainloopFwdSm80ILi8ELi1ELb0EN4cute5tupleIJNS5_1CILi128EEENS7_ILi64EEENS7_ILi192EEEEEELi192ENS_6half_tEfNS_4arch4Sm80ELb0ELb1ELb1ELb1ELb1ELb0ELb1ELb1EEENS1_21CollectiveEpilogueFwdINS6_IJS8_SA_S9_EEENS6_IJNS7_ILi1EEESI_SI_EEESC_SE_Li256ELb1ELb1ELb1ELb0EEENS1_36VarlenDynamicPersistentTileSchedulerILi128ELi64ELi256ELi256ELb1ELb1ELb0ELb1ELb0ELb1EEEEEEEEEvNT_6ParamsE)
        /*014c*/ 	.word	0x00000000


	//----- nvinfo : EIATTR_REGCOUNT
	.align		4
.L_66:
        /*0150*/ 	.byte	0x04, 0x2f
        /*0152*/ 	.short	(.L_68 - .L_67)
	.align		4
.L_67:
        /*0154*/ 	.word	index@(_ZN7cutlass13device_kernelIN5flash19enable_sm80_to_sm89INS1_16FlashAttnFwdSm80INS1_25CollectiveMainloopFwdSm80ILi8ELi1ELb0EN4cute5tupleIJNS5_1CILi128EEENS7_ILi64EEENS7_ILi192EEEEEELi192ENS_6half_tEfNS_4arch4Sm80ELb0ELb1ELb1ELb0ELb1ELb0ELb1ELb1EEENS1_21CollectiveEpilogueFwdINS6_IJS8_SA_S9_EEENS6_IJNS7_ILi1EEESI_SI_EEESC_SE_Li256ELb0ELb1ELb1ELb0EEENS1_19SingleTileSchedulerILb0ELb1ELb1ELi128EEEEEEEEEvNT_6ParamsE)
        /*0158*/ 	.word	0x00000004


	//----- nvinfo : EIATTR_FRAME_SIZE
	.align		4
.L_68:
        /*015c*/ 	.byte	0x04, 0x11
        /*015e*/ 	.short	(.L_70 - .L_69)
	.align		4
.L_69:
        /*0160*/ 	.word	index@(_ZN7cutlass13device_kernelIN5flash19enable_sm80_to_sm89INS1_16FlashAttnFwdSm80INS1_25CollectiveMainloopFwdSm80ILi8ELi1ELb0EN4cute5tupleIJNS5_1CILi128EEENS7_ILi64EEENS7_ILi192EEEEEELi192ENS_6half_tEfNS_4arch4Sm80ELb0ELb1ELb1ELb0ELb1ELb0ELb1ELb1EEENS1_21CollectiveEpilogueFwdINS6_IJS8_SA_S9_EEENS6_IJNS7_ILi1EEESI_SI_EEESC_SE_Li256ELb0ELb1ELb1ELb0EEENS1_19SingleTileSchedulerILb0ELb1ELb1ELi128EEEEEEEEEvNT_6ParamsE)
        /*0164*/ 	.word	0x00000000


	//----- nvinfo : EIATTR_REGCOUNT
	.align		4
.L_70:
        /*0168*/ 	.byte	0x04, 0x2f
        /*016a*/ 	.short	(.L_72 - .L_71)
	.align		4
.L_71:
        /*016c*/ 	.word	index@(_ZN7cutlass13device_kernelIN5flash19enable_sm80_to_sm89INS1_16FlashAttnFwdSm80INS1_25CollectiveMainloopFwdSm80ILi8ELi1ELb0EN4cute5tupleIJNS5_1CILi128EEENS7_ILi64EEENS7_ILi192EEEEEELi192ENS_6half_tEfNS_4arch4Sm80ELb0ELb0ELb1ELb1ELb1ELb1ELb1ELb1EEENS1_21CollectiveEpilogueFwdINS6_IJS8_SA_S9_EEENS6_IJNS7_ILi1EEESI_SI_EEESC_SE_Li256ELb1ELb1ELb1ELb0EEENS1_36VarlenDynamicPersistentTileSchedulerILi128ELi64ELi256ELi256ELb1ELb1ELb0ELb0ELb1ELb1EEEEEEEEEvNT_6ParamsE)
        /*0170*/ 	.word	0x00000004


	//----- nvinfo : EIATTR_FRAME_SIZE
	.align		4
.L_72:
        /*0174*/ 	.byte	0x04, 0x11
        /*0176*/ 	.short	(.L_74 - .L_73)
	.align		4
.L_73:
        /*0178*/ 	.word	index@(_ZN7cutlass13device_kernelIN5flash19enable_sm80_to_sm89INS1_16FlashAttnFwdSm80INS1_25CollectiveMainloopFwdSm80ILi8ELi1ELb0EN4cute5tupleIJNS5_1CILi128EEENS7_ILi64EEENS7_ILi192EEEEEELi192ENS_6half_tEfNS_4arch4Sm80ELb0ELb0ELb1ELb1ELb1ELb1ELb1ELb1EEENS1_21CollectiveEpilogueFwdINS6_IJS8_SA_S9_EEENS6_IJNS7_ILi1EEESI_SI_EEESC_SE_Li256ELb1ELb1ELb1ELb0EEENS1_36VarlenDynamicPersistentTileSchedulerILi128ELi64ELi256ELi256ELb1ELb1ELb0ELb0ELb1ELb1EEEEEEEEEvNT_6ParamsE)
        /*017c*/ 	.word	0x00000000


	//----- nvinfo : EIATTR_REGCOUNT
	.align		4
.L_74:
        /*0180*/ 	.byte	0x04, 0x2f
        /*0182*/ 	.short	(.L_76 - .L_75)
	.align		4
.L_75:
        /*0184*/ 	.word	index@(_ZN7cutlass13device_kernelIN5flash19enable_sm80_to_sm89INS1_16FlashAttnFwdSm80INS1_25CollectiveMainloopFwdSm80ILi8ELi1ELb0EN4cute5tupleIJNS5_1CILi128EEENS7_ILi64EEENS7_ILi192EEEEEELi192ENS_6half_tEfNS_4arch4Sm80ELb0ELb0ELb1ELb1ELb1ELb0ELb1ELb1EEENS1_21CollectiveEpilogueFwdINS6_IJS8_SA_S9_EEENS6_IJNS7_ILi1EEESI_SI_EEESC_SE_Li256ELb1ELb1ELb1ELb0EEENS1_36VarlenDynamicPersistentTileSchedulerILi128ELi64ELi256ELi256ELb1ELb1ELb0ELb0ELb1ELb1EEEEEEEEEvNT_6ParamsE)
        /*0188*/ 	.word	0x00000004


	//----- nvinfo : EIATTR_FRAME_SIZE
	.align		4
.L_76:
        /*018c*/ 	.byte	0x04, 0x11
        /*018e*/ 	.short	(.L_78 - .L_77)
	.align		4
.L_77:
        /*0190*/ 	.word	index@(_ZN7cutlass13device_kernelIN5flash19enable_sm80_to_sm89INS1_16FlashAttnFwdSm80INS1_25CollectiveMainloopFwdSm80ILi8ELi1ELb0EN4cute5tupleIJNS5_1CILi128EEENS7_ILi64EEENS7_ILi192EEEEEELi192ENS_6half_tEfNS_4arch4Sm80ELb0ELb0ELb1ELb1ELb1ELb0ELb1ELb1EEENS1_21CollectiveEpilogueFwdINS6_IJS8_SA_S9_EEENS6_IJNS7_ILi1EEESI_SI_EEESC_SE_Li256ELb1ELb1ELb1ELb0EEENS1_36VarlenDynamicPersistentTileSchedulerILi128ELi64ELi256ELi256ELb1ELb1ELb0ELb0ELb1ELb1EEEEEEEEEvNT_6ParamsE)
        /*0194*/ 	.word	0x00000000


	//----- nvinfo : EIATTR_REGCOUNT
	.align		4
.L_78:
        /*0198*/ 	.byte	0x04, 0x2f
        /*019a*/ 	.short	(.L_80 - .L_79)
	.align		4
.L_79:
        /*019c*/ 	.word	index@(_ZN7cutlass13device_kernelIN5flash19enable_sm80_to_sm89INS1_16FlashAttnFwdSm80INS1_25CollectiveMainloopFwdSm80ILi8ELi1ELb0EN4cute5tupleIJNS5_1CILi128EEENS7_ILi64EEENS7_ILi192EEEEEELi192ENS_6half_tEfNS_4arch4Sm80ELb0ELb0ELb1ELb0ELb1ELb0ELb1ELb1EEENS1_21CollectiveEpilogueFwdINS6_IJS8_SA_S9_EEENS6_IJNS7_ILi1EEESI_SI_EEESC_SE_Li256ELb0ELb1ELb1ELb0EEENS1_19SingleTileSchedulerILb0ELb1ELb1ELi128EEEEEEEEEvNT_6ParamsE)
        /*01a0*/ 	.word	0x00000004


	//----- nvinfo : EIATTR_FRAME_SIZE
	.align		4
.L_80:
        /*01a4*/ 	.byte	0x04, 0x11
        /*01a6*/ 	.short	(.L_82 - .L_81)
	.align		4
.L_81:
        /*01a8*/ 	.word	index@(_ZN7cutlass13device_kernelIN5flash19enable_sm80_to_sm89INS1_16FlashAttnFwdSm80INS1_25CollectiveMainloopFwdSm80ILi8ELi1ELb0EN4cute5tupleIJNS5_1CILi128EEENS7_ILi64EEENS7_ILi192EEEEEELi192ENS_6half_tEfNS_4arch4Sm80ELb0ELb0ELb1ELb0ELb1ELb0ELb1ELb1EEENS1_21CollectiveEpilogueFwdINS6_IJS8_SA_S9_EEENS6_IJNS7_ILi1EEESI_SI_EEESC_SE_Li256ELb0ELb1ELb1ELb0EEENS1_19SingleTileSchedulerILb0ELb1ELb1ELi128EEEEEEEEEvNT_6ParamsE)
        /*01ac*/ 	.word	0x00000000


	//----- nvinfo : EIATTR_MIN_STACK_SIZE
	.align		4
.L_82:
        /*01b0*/ 	.byte	0x04, 0x12
        /*01b2*/ 	.short	(.L_84 - .L_83)
	.align		4
.L_83:
        /*01b4*/ 	.word	index@(_ZN7cutlass13device_kernelIN5flash19enable_sm80_to_sm89INS1_16FlashAttnFwdSm80INS1_25CollectiveMainloopFwdSm80ILi8ELi1ELb0EN4cute5tupleIJNS5_1CILi128EEENS7_ILi64EEENS7_ILi192EEEEEELi192ENS_6half_tEfNS_4arch4Sm80ELb0ELb0ELb1ELb0ELb1ELb0ELb1ELb1EEENS1_21CollectiveEpilogueFwdINS6_IJS8_SA_S9_EEENS6_IJNS7_ILi1EEESI_SI_EEESC_SE_Li256ELb0ELb1ELb1ELb0EEENS1_19SingleTileSchedulerILb0ELb1ELb1ELi128EEEEEEEEEvNT_6ParamsE)
        /*01b8*/ 	.word	0x00000000


	//----- nvinfo : EIATTR_MIN_STACK_SIZE
	.align		4
.L_84:
        /*01bc*/ 	.byte	0x04, 0x12
        /*01be*/ 	.short	(.L_86 - .L_85)
	.align		4
.L_85:
        /*01c0*/ 	.word	index@(_ZN7cutlass13device_kernelIN5flash19enable_sm80_to_sm89INS1_16FlashAttnFwdSm80INS1_25CollectiveMainloopFwdSm80ILi8ELi1ELb0EN4cute5tupleIJNS5_1CILi128EEENS7_ILi64EEENS7_ILi192EEEEEELi192ENS_6half_tEfNS_4arch4Sm80ELb0ELb0ELb1ELb1ELb1ELb0ELb1ELb1EEENS1_21CollectiveEpilogueFwdINS6_IJS8_SA_S9_EEENS6_IJNS7_ILi1EEESI_SI_EEESC_SE_Li256ELb1ELb1ELb1ELb0EEENS1_36VarlenDynamicPersistentTileSchedulerILi128ELi64ELi256ELi256ELb1ELb1ELb0ELb0ELb1ELb1EEEEEEEEEvNT_6ParamsE)
        /*01c4*/ 	.word	0x00000000


	//----- nvinfo : EIATTR_MIN_STACK_SIZE
	.align		4
.L_86:
        /*01c8*/ 	.byte	0x04, 0x12
        /*01ca*/ 	.short	(.L_88 - .L_87)
	.align		4
.L_87:
        /*01cc*/ 	.word	index@(_ZN7cutlass13device_kernelIN5flash19enable_sm80_to_sm89INS1_16FlashAttnFwdSm80INS1_25CollectiveMainloopFwdSm80ILi8ELi1ELb0EN4cute5tupleIJNS5_1CILi128EEENS7_ILi64EEENS7_ILi192EEEEEELi192ENS_6half_tEfNS_4arch4Sm80ELb0ELb0ELb1ELb1ELb1ELb1ELb1ELb1EEENS1_21CollectiveEpilogueFwdINS6_IJS8_SA_S9_EEENS6_IJNS7_ILi1EEESI_SI_EEESC_SE_Li256ELb1ELb1ELb1ELb0EEENS1_36VarlenDynamicPersistentTileSchedulerILi128ELi64ELi256ELi256ELb1ELb1ELb0ELb0ELb1ELb1EEEEEEEEEvNT_6ParamsE)
        /*01d0*/ 	.word	0x00000000


	//----- nvinfo : EIATTR_MIN_STACK_SIZE
	.align		4
.L_88:
        /*01d4*/ 	.byte	0x04, 0x12
        /*01d6*/ 	.short	(.L_90 - .L_89)
	.align		4
.L_89:
        /*01d8*/ 	.word	index@(_ZN7cutlass13device_kernelIN5flash19enable_sm80_to_sm89INS1_16FlashAttnFwdSm80INS1_25CollectiveMainloopFwdSm80ILi8ELi1ELb0EN4cute5tupleIJNS5_1CILi128EEENS7_ILi64EEENS7_ILi192EEEEEELi192ENS_6half_tEfNS_4arch4Sm80ELb0ELb1ELb1ELb0ELb1ELb0ELb1ELb1EEENS1_21CollectiveEpilogueFwdINS6_IJS8_SA_S9_EEENS6_IJNS7_ILi1EEESI_SI_EEESC_SE_Li256ELb0ELb1ELb1ELb0EEENS1_19SingleTileSchedulerILb0ELb1ELb1ELi128EEEEEEEEEvNT_6ParamsE)
        /*01dc*/ 	.word	0x00000000


	//----- nvinfo : EIATTR_MIN_STACK_SIZE
	.align		4
.L_90:
        /*01e0*/ 	.byte	0x04, 0x12
        /*01e2*/ 	.short	(.L_92 - .L_91)
	.align		4
.L_91:
        /*01e4*/ 	.word	index@(_ZN7cutlass13device_kernelIN5flash19enable_sm80_to_sm89INS1_16FlashAttnFwdSm80INS1_25CollectiveMainloopFwdSm80ILi8ELi1ELb0EN4cute5tupleIJNS5_1CILi128EEENS7_ILi64EEENS7_ILi192EEEEEELi192ENS_6half_tEfNS_4arch4Sm80ELb0ELb1ELb1ELb1ELb1ELb0ELb1ELb1EEENS1_21CollectiveEpilogueFwdINS6_IJS8_SA_S9_EEENS6_IJNS7_ILi1EEESI_SI_EEESC_SE_Li256ELb1ELb1ELb1ELb0EEENS1_36VarlenDynamicPersistentTileSchedulerILi128ELi64ELi256ELi256ELb1ELb1ELb0ELb1ELb0ELb1EEEEEEEEEvNT_6ParamsE)
        /*01e8*/ 	.word	0x00000000


	//----- nvinfo : EIATTR_MIN_STACK_SIZE
	.align		4
.L_92:
        /*01ec*/ 	.byte	0x04, 0x12
        /*01ee*/ 	.short	(.L_94 - .L_93)
	.align		4
.L_93:
        /*01f0*/ 	.word	index@(_ZN7cutlass13device_kernelIN5flash19enable_sm80_to_sm89INS1_16FlashAttnFwdSm80INS1_25CollectiveMainloopFwdSm80ILi8ELi1ELb0EN4cute5tupleIJNS5_1CILi128EEENS7_ILi64EEENS7_ILi192EEEEEELi192ENS_6half_tEfNS_4arch4Sm80ELb0ELb1ELb1ELb1ELb1ELb1ELb1ELb1EEENS1_21CollectiveEpilogueFwdINS6_IJS8_SA_S9_EEENS6_IJNS7_ILi1EEESI_SI_EEESC_SE_Li256ELb1ELb1ELb1ELb0EEENS1_36VarlenDynamicPersistentTileSchedulerILi128ELi64ELi256ELi256ELb1ELb1ELb0ELb1ELb0ELb1EEEEEEEEEvNT_6ParamsE)
        /*01f4*/ 	.word	0x00000000


	//----- nvinfo : EIATTR_MIN_STACK_SIZE
	.align		4
.L_94:
        /*01f8*/ 	.byte	0x04, 0x12
        /*01fa*/ 	.short	(.L_96 - .L_95)
	.align		4
.L_95:
        /*01fc*/ 	.word	index@(_ZN7cutlass13device_kernelIN5flash19enable_sm80_to_sm89INS1_16FlashAttnFwdSm80INS1_25CollectiveMainloopFwdSm80ILi8ELi1ELb0EN4cute5tupleIJNS5_1CILi128EEENS7_ILi64EEENS7_ILi192EEEEEELi192ENS_6half_tEfNS_4arch4Sm80ELb1ELb0ELb1ELb0ELb1ELb0ELb1ELb1EEENS1_21CollectiveEpilogueFwdINS6_IJS8_SA_S9_EEENS6_IJNS7_ILi1EEESI_SI_EEESC_SE_Li256ELb0ELb1ELb1ELb0EEENS1_30DynamicPersistentTileSchedulerILi256ELi256ELb1ELb1ELb0EEEEEEEEEvNT_6ParamsE)
        /*0200*/ 	.word	0x00000000


	//----- nvinfo : EIATTR_MIN_STACK_SIZE
	.align		4
.L_96:
        /*0204*/ 	.byte	0x04, 0x12
        /*0206*/ 	.short	(.L_98 - .L_97)
	.align		4
.L_97:
        /*0208*/ 	.word	index@(_ZN7cutlass13device_kernelIN5flash19enable_sm80_to_sm89INS1_16FlashAttnFwdSm80INS1_25CollectiveMainloopFwdSm80ILi8ELi1ELb0EN4cute5tupleIJNS5_1CILi128EEENS7_ILi64EEENS7_ILi192EEEEEELi192ENS_6half_tEfNS_4arch4Sm80ELb1ELb0ELb1ELb1ELb1ELb0ELb1ELb1EEENS1_21CollectiveEpilogueFwdINS6_IJS8_SA_S9_EEENS6_IJNS7_ILi1EEESI_SI_EEESC_SE_Li256ELb1ELb1ELb1ELb0EEENS1_36VarlenDynamicPersistentTileSchedulerILi128ELi64ELi256ELi256ELb1ELb1ELb0ELb1ELb1ELb1EEEEEEEEEvNT_6ParamsE)
        /*020c*/ 	.word	0x00000000


	//----- nvinfo : EIATTR_MIN_STACK_SIZE
	.align		4
.L_98:
        /*0210*/ 	.byte	0x04, 0x12
        /*0212*/ 	.short	(.L_100 - .L_99)
	.align		4
.L_99:
        /*0214*/ 	.word	index@(_ZN7cutlass13device_kernelIN5flash19enable_sm80_to_sm89INS1_16FlashAttnFwdSm80INS1_25CollectiveMainloopFwdSm80ILi8ELi1ELb0EN4cute5tupleIJNS5_1CILi128EEENS7_ILi64EEENS7_ILi192EEEEEELi192ENS_6half_tEfNS_4arch4Sm80ELb1ELb0ELb1ELb1ELb1ELb1ELb1ELb1EEENS1_21CollectiveEpilogueFwdINS6_IJS8_SA_S9_EEENS6_IJNS7_ILi1EEESI_SI_EEESC_SE_Li256ELb1ELb1ELb1ELb0EEENS1_36VarlenDynamicPersistentTileSchedulerILi128ELi64ELi256ELi256ELb1ELb1ELb0ELb1ELb1ELb1EEEEEEEEEvNT_6ParamsE)
        /*0218*/ 	.word	0x00000000


	//----- nvinfo : EIATTR_MIN_STACK_SIZE
	.align		4
.L_100:
        /*021c*/ 	.byte	0x04, 0x12
        /*021e*/ 	.short	(.L_102 - .L_101)
	.align		4
.L_101:
        /*0220*/ 	.word	index@(_ZN7cutlass13device_kernelIN5flash19enable_sm80_to_sm89INS1_16FlashAttnFwdSm80INS1_25CollectiveMainloopFwdSm80ILi8ELi2ELb0EN4cute5tupleIJNS5_1CILi128EEENS7_ILi64EEENS7_ILi192EEEEEELi192ENS_6half_tEfNS_4arch4Sm80ELb0ELb0ELb1ELb0ELb1ELb0ELb1ELb1EEENS1_21CollectiveEpilogueFwdINS6_IJS8_SA_S9_EEENS6_IJNS7_ILi1EEESI_SI_EEESC_SE_Li256ELb0ELb1ELb1ELb0EEENS1_19SingleTileSchedulerILb0ELb1ELb1ELi128EEEEEEEEEvNT_6ParamsE)
        /*0224*/ 	.word	0x00000000


	//----- nvinfo : EIATTR_MIN_STACK_SIZE
	.align		4
.L_102:
        /*0228*/ 	.byte	0x04, 0x12
        /*022a*/ 	.short	(.L_104 - .L_103)
	.align		4
.L_103:
        /*022c*/ 	.word	index@(_ZN7cutlass13device_kernelIN5flash19enable_sm80_to_sm89INS1_16FlashAttnFwdSm80INS1_25CollectiveMainloopFwdSm80ILi8ELi2ELb0EN4cute5tupleIJNS5_1CILi128EEENS7_ILi64EEENS7_ILi192EEEEEELi192ENS_6half_tEfNS_4arch4Sm80ELb0ELb0ELb1ELb1ELb1ELb0ELb1ELb1EEENS1_21CollectiveEpilogueFwdINS6_IJS8_SA_S9_EEENS6_IJNS7_ILi1EEESI_SI_EEESC_SE_Li256ELb1ELb1ELb1ELb0EEENS1_36VarlenDynamicPersistentTileSchedulerILi128ELi64ELi256ELi256ELb1ELb1ELb0ELb0ELb1ELb1EEEEEEEEEvNT_6ParamsE)
        /*0230*/ 	.word	0x00000000


	//----- nvinfo : EIATTR_MIN_STACK_SIZE
	.align		4
.L_104:
        /*0234*/ 	.byte	0x04, 0x12
        /*0236*/ 	.short	(.L_106 - .L_105)
	.align		4
.L_105:
        /*0238*/ 	.word	index@(_ZN7cutlass13device_kernelIN5flash19enable_sm80_to_sm89INS1_16FlashAttnFwdSm80INS1_25CollectiveMainloopFwdSm80ILi8ELi2ELb0EN4cute5tupleIJNS5_1CILi128EEENS7_ILi64EEENS7_ILi192EEEEEELi192ENS_6half_tEfNS_4arch4Sm80ELb0ELb0ELb1ELb1ELb1ELb1ELb1ELb1EEENS1_21CollectiveEpilogueFwdINS6_IJS8_SA_S9_EEENS6_IJNS7_ILi1EEESI_SI_EEESC_SE_Li256ELb1ELb1ELb1ELb0EEENS1_36VarlenDynamicPersistentTileSchedulerILi128ELi64ELi256ELi256ELb1ELb1ELb0ELb0ELb1ELb1EEEEEEEEEvNT_6ParamsE)
        /*023c*/ 	.word	0x00000000


	//----- nvinfo : EIATTR_MIN_STACK_SIZE
	.align		4
.L_106:
        /*0240*/ 	.byte	0x04, 0x12
        /*0242*/ 	.short	(.L_108 - .L_107)
	.align		4
.L_107:
        /*0244*/ 	.word	index@(_ZN7cutlass13device_kernelIN5flash19enable_sm80_to_sm89INS1_16FlashAttnFwdSm80INS1_25CollectiveMainloopFwdSm80ILi8ELi2ELb0EN4cute5tupleIJNS5_1CILi128EEENS7_ILi64EEENS7_ILi192EEEEEELi192ENS_6half_tEfNS_4arch4Sm80ELb0ELb1ELb1ELb0ELb1ELb0ELb1ELb1EEENS1_21CollectiveEpilogueFwdINS6_IJS8_SA_S9_EEENS6_IJNS7_ILi1EEESI_SI_EEESC_SE_Li256ELb0ELb1ELb1ELb0EEENS1_19SingleTileSchedulerILb0ELb1ELb1ELi128EEEEEEEEEvNT_6ParamsE)
        /*0248*/ 	.word	0x00000000


	//----- nvinfo : EIATTR_MIN_STACK_SIZE
	.align		4
.L_108:
        /*024c*/ 	.byte	0x04, 0x12
        /*024e*/ 	.short	(.L_110 - .L_109)
	.align		4
.L_109:
        /*0250*/ 	.word	index@(_ZN7cutlass13device_kernelIN5flash19enable_sm80_to_sm89INS1_16FlashAttnFwdSm80INS1_25CollectiveMainloopFwdSm80ILi8ELi2ELb0EN4cute5tupleIJNS5_1CILi128EEENS7_ILi64EEENS7_ILi192EEEEEELi192ENS_6half_tEfNS_4arch4Sm80ELb0ELb1ELb1ELb1ELb1ELb0ELb1ELb1EEENS1_21CollectiveEpilogueFwdINS6_IJS8_SA_S9_EEENS6_IJNS7_ILi1EEESI_SI_EEESC_SE_Li256ELb1ELb1ELb1ELb0EEENS1_36VarlenDynamicPersistentTileSchedulerILi128ELi64ELi256ELi256ELb1ELb1ELb0ELb1ELb0ELb1EEEEEEEEEvNT_6ParamsE)
        /*0254*/ 	.word	0x00000000


	//----- nvinfo : EIATTR_MIN_STACK_SIZE
	.align		4
.L_110:
        /*0258*/ 	.byte	0x04, 0x12
        /*025a*/ 	.short	(.L_112 - .L_111)
	.align		4
.L_111:
        /*025c*/ 	.word	index@(_ZN7cutlass13device_kernelIN5flash19enable_sm80_to_sm89INS1_16FlashAttnFwdSm80INS1_25CollectiveMainloopFwdSm80ILi8ELi2ELb0EN4cute5tupleIJNS5_1CILi128EEENS7_ILi64EEENS7_ILi192EEEEEELi192ENS_6half_tEfNS_4arch4Sm80ELb0ELb1ELb1ELb1ELb1ELb1ELb1ELb1EEENS1_21CollectiveEpilogueFwdINS6_IJS8_SA_S9_EEENS6_IJNS7_ILi1EEESI_SI_EEESC_SE_Li256ELb1ELb1ELb1ELb0EEENS1_36VarlenDynamicPersistentTileSchedulerILi128ELi64ELi256ELi256ELb1ELb1ELb0ELb1ELb0ELb1EEEEEEEEEvNT_6ParamsE)
        /*0260*/ 	.word	0x00000000


	//----- nvinfo : EIATTR_MIN_STACK_SIZE
	.align		4
.L_112:
        /*0264*/ 	.byte	0x04, 0x12
        /*0266*/ 	.short	(.L_114 - .L_113)
	.align		4
.L_113:
        /*0268*/ 	.word	index@(_ZN7cutlass13device_kernelIN5flash19enable_sm80_to_sm89INS1_16FlashAttnFwdSm80INS1_25CollectiveMainloopFwdSm80ILi8ELi2ELb0EN4cute5tupleIJNS5_1CILi128EEENS7_ILi64EEENS7_ILi192EEEEEELi192ENS_6half_tEfNS_4arch4Sm80ELb1ELb0ELb1ELb0ELb1ELb0ELb1ELb1EEENS1_21CollectiveEpilogueFwdINS6_IJS8_SA_S9_EEENS6_IJNS7_ILi1EEESI_SI_EEESC_SE_Li256ELb0ELb1ELb1ELb0EEENS1_30DynamicPersistentTileSchedulerILi256ELi256ELb1ELb1ELb0EEEEEEEEEvNT_6ParamsE)
        /*026c*/ 	.word	0x00000000


	//----- nvinfo : EIATTR_MIN_STACK_SIZE
	.align		4
.L_114:
        /*0270*/ 	.byte	0x04, 0x12
        /*0272*/ 	.short	(.L_116 - .L_115)
	.align		4
.L_115:
        /*0274*/ 	.word	index@(_ZN7cutlass13device_kernelIN5flash19enable_sm80_to_sm89INS1_16FlashAttnFwdSm80INS1_25CollectiveMainloopFwdSm80ILi8ELi2ELb0EN4cute5tupleIJNS5_1CILi128EEENS7_ILi64EEENS7_ILi192EEEEEELi192ENS_6half_tEfNS_4arch4Sm80ELb1ELb0ELb1ELb1ELb1ELb0ELb1ELb1EEENS1_21CollectiveEpilogueFwdINS6_IJS8_SA_S9_EEENS6_IJNS7_ILi1EEESI_SI_EEESC_SE_Li256ELb1ELb1ELb1ELb0EEENS1_36VarlenDynamicPersistentTileSchedulerILi128ELi64ELi256ELi256ELb1ELb1ELb0ELb1ELb1ELb1EEEEEEEEEvNT_6ParamsE)
        /*0278*/ 	.word	0x00000000


	//----- nvinfo : EIATTR_MIN_STACK_SIZE
	.align		4
.L_116:
        /*027c*/ 	.byte	0x04, 0x12
        /*027e*/ 	.short	(.L_118 - .L_117)
	.align		4
.L_117:
        /*0280*/ 	.word	index@(_ZN7cutlass13device_kernelIN5flash19enable_sm80_to_sm89INS1_16FlashAttnFwdSm80INS1_25CollectiveMainloopFwdSm80ILi8ELi2ELb0EN4cute5tupleIJNS5_1CILi128EEENS7_ILi64EEENS7_ILi192EEEEEELi192ENS_6half_tEfNS_4arch4Sm80ELb1ELb0ELb1ELb1ELb1ELb1ELb1ELb1EEENS1_21CollectiveEpilogueFwdINS6_IJS8_SA_S9_EEENS6_IJNS7_ILi1EEESI_SI_EEESC_SE_Li256ELb1ELb1ELb1ELb0EEENS1_36VarlenDynamicPersistentTileSchedulerILi128ELi64ELi256ELi256ELb1ELb1ELb0ELb1ELb1ELb1EEEEEEEEEvNT_6ParamsE)
        /*0284*/ 	.word	0x00000000
.L_118:


//--------------------- .nv.compat                --------------------------
	.section	.nv.compat,"",@"SHT_CUDA_COMPAT_INFO"
	.align	4
        /*0000*/ 	.byte	0x02, 0x09, 0x01, 0x00, 0x02, 0x02, 0x01, 0x00, 0x02, 0x05, 0x05, 0x00, 0x03, 0x07, 0x01, 0x01
        /*0010*/ 	.byte	0x02, 0x03, 0x00, 0x00, 0x02, 0x06, 0x01, 0x00, 0x04, 0x0b, 0x08, 0x00, 0x00, 0x00, 0x00, 0x00
        /*0020*/ 	.byte	0x00, 0x00, 0x00, 0x00


//--------------------- .nv.info._ZN7cutlass13device_kernelIN5flash19enable_sm80_to_sm89INS1_16FlashAttnFwdSm80INS1_25CollectiveMainloopFwdSm80ILi8ELi1ELb0EN4cute5tupleIJNS5_1CILi128EEENS7_ILi64EEENS7_ILi192EEEEEELi192ENS_6half_tEfNS_4arch4Sm80ELb0ELb0ELb1ELb0ELb1ELb0ELb1ELb1EEENS1_21CollectiveEpilogueFwdINS6_IJS8_SA_S9_EEENS6_IJNS7_ILi1EEESI_SI_EEESC_SE_Li256ELb0ELb1ELb1ELb0EEENS1_19SingleTileSchedulerILb0ELb1ELb1ELi128EEEEEEEEEvNT_6ParamsE --------------------------
	.section	.nv.info._ZN7cutlass13device_kernelIN5flash19enable_sm80_to_sm89INS1_16FlashAttnFwdSm80INS1_25CollectiveMainloopFwdSm80ILi8ELi1ELb0EN4cute5tupleIJNS5_1CILi128EEENS7_ILi64EEENS7_ILi192EEEEEELi192ENS_6half_tEfNS_4arch4Sm80ELb0ELb0ELb1ELb0ELb1ELb0ELb1ELb1EEENS1_21CollectiveEpilogueFwdINS6_IJS8_SA_S9_EEENS6_IJNS7_ILi1EEESI_SI_EEESC_SE_Li256ELb0ELb1ELb1ELb0EEENS1_19SingleTileSchedulerILb0ELb1ELb1ELi128EEEEEEEEEvNT_6ParamsE,"",@"SHT_CUDA_INFO"
	.sectionflags	@""
	.align	4


	//----- nvinfo : EIATTR_CUDA_API_VERSION
	.align		4
        /*0000*/ 	.byte	0x04, 0x37
        /*0002*/ 	.short	(.L_120 - .L_119)
.L_119:
        /*0004*/ 	.word	0x00000082


	//----- nvinfo : EIATTR_KPARAM_INFO
	.align		4
.L_120:
        /*0008*/ 	.byte	0x04, 0x17
        /*000a*/ 	.short	(.L_122 - .L_121)
.L_121:
        /*000c*/ 	.word	0x00000000
        /*0010*/ 	.short	0x0000
        /*0012*/ 	.short	0x0000
        /*0014*/ 	.byte	0x00, 0xf0, 0x61, 0x10


	//----- nvinfo : EIATTR_SPARSE_MMA_MASK
	.align		4
.L_122:
        /*0018*/ 	.byte	0x03, 0x50
        /*001a*/ 	.short	0x0000


	//----- nvinfo : EIATTR_MAXREG_COUNT
	.align		4
        /*001c*/ 	.byte	0x03, 0x1b
        /*001e*/ 	.short	0x00ff


	//----- nvinfo : EIATTR_MERCURY_ISA_VERSION
	.align		4
        /*0020*/ 	.byte	0x03, 0x5f
        /*0022*/ 	.short	0x0101


	//----- nvinfo : EIATTR_EXIT_INSTR_OFFSETS
	.align		4
        /*0024*/ 	.byte	0x04, 0x1c
        /*0026*/ 	.short	(.L_124 - .L_123)


	//   ....[0]....
.L_123:
        /*0028*/ 	.word	0x00000010


	//----- nvinfo : EIATTR_MAX_THREADS
	.align		4
.L_124:
        /*002c*/ 	.byte	0x04, 0x05
        /*002e*/ 	.short	(.L_126 - .L_125)
.L_125:
        /*0030*/ 	.word	0x00000100
        /*0034*/ 	.word	0x00000001
        /*0038*/ 	.word	0x00000001


	//----- nvinfo : EIATTR_CBANK_PARAM_SIZE
	.align		4
.L_126:
        /*003c*/ 	.byte	0x03, 0x19
        /*003e*/ 	.short	0x0418


	//----- nvinfo : EIATTR_PARAM_CBANK
	.align		4
        /*0040*/ 	.byte	0x04, 0x0a
        /*0042*/ 	.short	(.L_128 - .L_127)
	.align		4
.L_127:
        /*0044*/ 	.word	index@(.nv.constant0._ZN7cutlass13device_kernelIN5flash19enable_sm80_to_sm89INS1_16FlashAttnFwdSm80INS1_25CollectiveMainloopFwdSm80ILi8ELi1ELb0EN4cute5tupleIJNS5_1CILi128EEENS7_ILi64EEENS7_ILi192EEEEEELi192ENS_6half_tEfNS_4arch4Sm80ELb0ELb0ELb1ELb0ELb1ELb0ELb1ELb1EEENS1_21CollectiveEpilogueFwdINS6_IJS8_SA_S9_EEENS6_IJNS7_ILi1EEESI_SI_EEESC_SE_Li256ELb0ELb1ELb1ELb0EEENS1_19SingleTileSchedulerILb0ELb1ELb1ELi128EEEEEEEEEvNT_6ParamsE)
        /*0048*/ 	.short	0x0210
        /*004a*/ 	.short	0x0418


	//----- nvinfo : EIATTR_SW_WAR
	.align		4
.L_128:
        /*004c*/ 	.byte	0x04, 0x36
        /*004e*/ 	.short	(.L_130 - .L_129)
.L_129:
        /*0050*/ 	.word	0x00000008
.L_130:


//--------------------- .nv.info._ZN7cutlass13device_kernelIN5flash19enable_sm80_to_sm89INS1_16FlashAttnFwdSm80INS1_25CollectiveMainloopFwdSm80ILi8ELi1ELb0EN4cute5tupleIJNS5_1CILi128EEENS7_ILi64EEENS7_ILi192EEEEEELi192ENS_6half_tEfNS_4arch4Sm80ELb0ELb0ELb1ELb1ELb1ELb0ELb1ELb1EEENS1_21CollectiveEpilogueFwdINS6_IJS8_SA_S9_EEENS6_IJNS7_ILi1EEESI_SI_EEESC_SE_Li256ELb1ELb1ELb1ELb0EEENS1_36VarlenDynamicPersistentTileSchedulerILi128ELi64ELi256ELi256ELb1ELb1ELb0ELb0ELb1ELb1EEEEEEEEEvNT_6ParamsE --------------------------
	.section	.nv.info._ZN7cutlass13device_kernelIN5flash19enable_sm80_to_sm89INS1_16FlashAttnFwdSm80INS1_25CollectiveMainloopFwdSm80ILi8ELi1ELb0EN4cute5tupleIJNS5_1CILi128EEENS7_ILi64EEENS7_ILi192EEEEEELi192ENS_6half_tEfNS_4arch4Sm80ELb0ELb0ELb1ELb1ELb1ELb0ELb1ELb1EEENS1_21CollectiveEpilogueFwdINS6_IJS8_SA_S9_EEENS6_IJNS7_ILi1EEESI_SI_EEESC_SE_Li256ELb1ELb1ELb1ELb0EEENS1_36VarlenDynamicPersistentTileSchedulerILi128ELi64ELi256ELi256ELb1ELb1ELb0ELb0ELb1ELb1EEEEEEEEEvNT_6ParamsE,"",@"SHT_CUDA_INFO"
	.sectionflags	@""
	.align	4


	//----- nvinfo : EIATTR_CUDA_API_VERSION
	.align		4
        /*0000*/ 	.byte	0x04, 0x37
        /*0002*/ 	.short	(.L_132 - .L_131)
.L_131:
        /*0004*/ 	.word	0x00000082


	//----- nvinfo : EIATTR_KPARAM_INFO
	.align		4
.L_132:
        /*0008*/ 	.byte	0x04, 0x17
        /*000a*/ 	.short	(.L_134 - .L_133)
.L_133:
        /*000c*/ 	.word	0x00000000
        /*0010*/ 	.short	0x0000
        /*0012*/ 	.short	0x0000
        /*0014*/ 	.byte	0x00, 0xf0, 0xe1, 0x10


	//----- nvinfo : EIATTR_SPARSE_MMA_MASK
	.align		4
.L_134:
        /*0018*/ 	.byte	0x03, 0x50
        /*001a*/ 	.short	0x0000


	//----- nvinfo : EIATTR_MAXREG_COUNT
	.align		4
        /*001c*/ 	.byte	0x03, 0x1b
        /*001e*/ 	.short	0x00ff


	//----- nvinfo : EIATTR_MERCURY_ISA_VERSION
	.align		4
        /*0020*/ 	.byte	0x03, 0x5f
        /*0022*/ 	.short	0x0101


	//----- nvinfo : EIATTR_EXIT_INSTR_OFFSETS
	.align		4
        /*0024*/ 	.byte	0x04, 0x1c
        /*0026*/ 	.short	(.L_136 - .L_135)


	//   ....[0]....
.L_135:
        /*0028*/ 	.word	0x00000010


	//----- nvinfo : EIATTR_MAX_THREADS
	.align		4
.L_136:
        /*002c*/ 	.byte	0x04, 0x05
        /*002e*/ 	.short	(.L_138 - .L_137)
.L_137:
        /*0030*/ 	.word	0x00000100
        /*0034*/ 	.word	0x00000001
        /*0038*/ 	.word	0x00000001


	//----- nvinfo : EIATTR_CBANK_PARAM_SIZE
	.align		4
.L_138:
        /*003c*/ 	.byte	0x03, 0x19
        /*003e*/ 	.short	0x0438


	//----- nvinfo : EIATTR_PARAM_CBANK
	.align		4
        /*0040*/ 	.byte	0x04, 0x0a
        /*0042*/ 	.short	(.L_140 - .L_139)
	.align		4
.L_139:
        /*0044*/ 	.word	index@(.nv.constant0._ZN7cutlass13device_kernelIN5flash19enable_sm80_to_sm89INS1_16FlashAttnFwdSm80INS1_25CollectiveMainloopFwdSm80ILi8ELi1ELb0EN4cute5tupleIJNS5_1CILi128EEENS7_ILi64EEENS7_ILi192EEEEEELi192ENS_6half_tEfNS_4arch4Sm80ELb0ELb0ELb1ELb1ELb1ELb0ELb1ELb1EEENS1_21CollectiveEpilogueFwdINS6_IJS8_SA_S9_EEENS6_IJNS7_ILi1EEESI_SI_EEESC_SE_Li256ELb1ELb1ELb1ELb0EEENS1_36VarlenDynamicPersistentTileSchedulerILi128ELi64ELi256ELi256ELb1ELb1ELb0ELb0ELb1ELb1EEEEEEEEEvNT_6ParamsE)
        /*0048*/ 	.short	0x0210
        /*004a*/ 	.short	0x0438


	//----- nvinfo : EIATTR_SW_WAR
	.align		4
.L_140:
        /*004c*/ 	.byte	0x04, 0x36
        /*004e*/ 	.short	(.L_142 - .L_141)
.L_141:
        /*0050*/ 	.word	0x00000008
.L_142:


//--------------------- .nv.info._ZN7cutlass13device_kernelIN5flash19enable_sm80_to_sm89INS1_16FlashAttnFwdSm80INS1_25CollectiveMainloopFwdSm80ILi8ELi1ELb0EN4cute5tupleIJNS5_1CILi128EEENS7_ILi64EEENS7_ILi192EEEEEELi192ENS_6half_tEfNS_4arch4Sm80ELb0ELb0ELb1ELb1ELb1ELb1ELb1ELb1EEENS1_21CollectiveEpilogueFwdINS6_IJS8_SA_S9_EEENS6_IJNS7_ILi1EEESI_SI_EEESC_SE_Li256ELb1ELb1ELb1ELb0EEENS1_36VarlenDynamicPersistentTileSchedulerILi128ELi64ELi256ELi256ELb1ELb1ELb0ELb0ELb1ELb1EEEEEEEEEvNT_6ParamsE --------------------------
	.section	.nv.info._ZN7cutlass13device_kernelIN5flash19enable_sm80_to_sm89INS1_16FlashAttnFwdSm80INS1_25CollectiveMainloopFwdSm80ILi8ELi1ELb0EN4cute5tupleIJNS5_1CILi128EEENS7_ILi64EEENS7_ILi192EEEEEELi192ENS_6half_tEfNS_4arch4Sm80ELb0ELb0ELb1ELb1ELb1ELb1ELb1ELb1EEENS1_21CollectiveEpilogueFwdINS6_IJS8_SA_S9_EEENS6_IJNS7_ILi1EEESI_SI_EEESC_SE_Li256ELb1ELb1ELb1ELb0EEENS1_36VarlenDynamicPersistentTileSchedulerILi128ELi64ELi256ELi256ELb1ELb1ELb0ELb0ELb1ELb1EEEEEEEEEvNT_6ParamsE,"",@"SHT_CUDA_INFO"
	.sectionflags	@""
	.align	4


	//----- nvinfo : EIATTR_CUDA_API_VERSION
	.align		4
        /*0000*/ 	.byte	0x04, 0x37
        /*0002*/ 	.short	(.L_144 - .L_143)
.L_143:
        /*0004*/ 	.word	0x00000082


	//----- nvinfo : EIATTR_KPARAM_INFO
	.align		4
.L_144:
        /*0008*/ 	.byte	0x04, 0x17
        /*000a*/ 	.short	(.L_146 - .L_145)
.L_145:
        /*000c*/ 	.word	0x00000000
        /*0010*/ 	.short	0x0000
        /*0012*/ 	.short	0x0000
        /*0014*/ 	.byte	0x00, 0xf0, 0xe1, 0x10


	//----- nvinfo : EIATTR_SPARSE_MMA_MASK
	.align		4
.L_146:
        /*0018*/ 	.byte	0x03, 0x50
        /*001a*/ 	.short	0x0000


	//----- nvinfo : EIATTR_MAXREG_COUNT
	.align		4
        /*001c*/ 	.byte	0x03, 0x1b
        /*001e*/ 	.short	0x00ff


	//----- nvinfo : EIATTR_MERCURY_ISA_VERSION
	.align		4
        /*0020*/ 	.byte	0x03, 0x5f
        /*0022*/ 	.short	0x0101


	//----- nvinfo : EIATTR_EXIT_INSTR_OFFSETS
	.align		4
        /*0024*/ 	.byte	0x04, 0x1c
        /*0026*/ 	.short	(.L_148 - .L_147)


	//   ....[0]....
.L_147:
        /*0028*/ 	.word	0x00000010


	//----- nvinfo : EIATTR_MAX_THREADS
	.align		4
.L_148:
        /*002c*/ 	.byte	0x04, 0x05
        /*002e*/ 	.short	(.L_150 - .L_149)
.L_149:
        /*0030*/ 	.word	0x00000100
        /*0034*/ 	.word	0x00000001
        /*0038*/ 	.word	0x00000001


	//----- nvinfo : EIATTR_CBANK_PARAM_SIZE
	.align		4
.L_150:
        /*003c*/ 	.byte	0x03, 0x19
        /*003e*/ 	.short	0x0438


	//----- nvinfo : EIATTR_PARAM_CBANK
	.align		4
        /*0040*/ 	.byte	0x04, 0x0a
        /*0042*/ 	.short	(.L_152 - .L_151)
	.align		4
.L_151:
        /*0044*/ 	.word	index@(.nv.constant0._ZN7cutlass13device_kernelIN5flash19enable_sm80_to_sm89INS1_16FlashAttnFwdSm80INS1_25CollectiveMainloopFwdSm80ILi8ELi1ELb0EN4cute5tupleIJNS5_1CILi128EEENS7_ILi64EEENS7_ILi192EEEEEELi192ENS_6half_tEfNS_4arch4Sm80ELb0ELb0ELb1ELb1ELb1ELb1ELb1ELb1EEENS1_21CollectiveEpilogueFwdINS6_IJS8_SA_S9_EEENS6_IJNS7_ILi1EEESI_SI_EEESC_SE_Li256ELb1ELb1ELb1ELb0EEENS1_36VarlenDynamicPersistentTileSchedulerILi128ELi64ELi256ELi256ELb1ELb1ELb0ELb0ELb1ELb1EEEEEEEEEvNT_6ParamsE)
        /*0048*/ 	.short	0x0210
        /*004a*/ 	.short	0x0438


	//----- nvinfo : EIATTR_SW_WAR
	.align		4
.L_152:
        /*004c*/ 	.byte	0x04, 0x36
        /*004e*/ 	.short	(.L_154 - .L_153)
.L_153:
        /*0050*/ 	.word	0x00000008
.L_154:


//--------------------- .nv.info._ZN7cutlass13device_kernelIN5flash19enable_sm80_to_sm89INS1_16FlashAttnFwdSm80INS1_25CollectiveMainloopFwdSm80ILi8ELi1ELb0EN4cute5tupleIJNS5_1CILi128EEENS7_ILi64EEENS7_ILi192EEEEEELi192ENS_6half_tEfNS_4arch4Sm80ELb0ELb1ELb1ELb0ELb1ELb0ELb1ELb1EEENS1_21CollectiveEpilogueFwdINS6_IJS8_SA_S9_EEENS6_IJNS7_ILi1EEESI_SI_EEESC_SE_Li256ELb0ELb1ELb1ELb0EEENS1_19SingleTileSchedulerILb0ELb1ELb1ELi128EEEEEEEEEvNT_6ParamsE --------------------------
	.section	.nv.info._ZN7cutlass13device_kernelIN5flash19enable_sm80_to_sm89INS1_16FlashAttnFwdSm80INS1_25CollectiveMainloopFwdSm80ILi8ELi1ELb0EN4cute5tupleIJNS5_1CILi128EEENS7_ILi64EEENS7_ILi192EEEEEELi192ENS_6half_tEfNS_4arch4Sm80ELb0ELb1ELb1ELb0ELb1ELb0ELb1ELb1EEENS1_21CollectiveEpilogueFwdINS6_IJS8_SA_S9_EEENS6_IJNS7_ILi1EEESI_SI_EEESC_SE_Li256ELb0ELb1ELb1ELb0EEENS1_19SingleTileSchedulerILb0ELb1ELb1ELi128EEEEEEEEEvNT_6ParamsE,"",@"SHT_CUDA_INFO"
	.sectionflags	@""
	.align	4


	//----- nvinfo : EIATTR_CUDA_API_VERSION
	.align		4
        /*0000*/ 	.byte	0x04, 0x37
        /*0002*/ 	.short	(.L_156 - .L_155)
.L_155:
        /*0004*/ 	.word	0x00000082


	//----- nvinfo : EIATTR_KPARAM_INFO
	.align		4
.L_156:
        /*0008*/ 	.byte	0x04, 0x17
        /*000a*/ 	.short	(.L_158 - .L_157)
.L_157:
        /*000c*/ 	.word	0x00000000
        /*0010*/ 	.short	0x0000
        /*0012*/ 	.short	0x0000
        /*0014*/ 	.byte	0x00, 0xf0, 0x61, 0x10


	//----- nvinfo : EIATTR_SPARSE_MMA_MASK
	.align		4
.L_158:
        /*0018*/ 	.byte	0x03, 0x50
        /*001a*/ 	.short	0x0000


	//----- nvinfo : EIATTR_MAXREG_COUNT
	.align		4
        /*001c*/ 	.byte	0x03, 0x1b
        /*001e*/ 	.short	0x00ff


	//----- nvinfo : EIATTR_MERCURY_ISA_VERSION
	.align		4
        /*0020*/ 	.byte	0x03, 0x5f
        /*0022*/ 	.short	0x0101


	//----- nvinfo : EIATTR_EXIT_INSTR_OFFSETS
	.align		4
        /*0024*/ 	.byte	0x04, 0x1c
        /*0026*/ 	.short	(.L_160 - .L_159)


	//   ....[0]....
.L_159:
        /*0028*/ 	.word	0x00000010


	//----- nvinfo : EIATTR_MAX_THREADS
	.align		4
.L_160:
        /*002c*/ 	.byte	0x04, 0x05
        /*002e*/ 	.short	(.L_162 - .L_161)
.L_161:
        /*0030*/ 	.word	0x00000100
        /*0034*/ 	.word	0x00000001
        /*0038*/ 	.word	0x00000001


	//----- nvinfo : EIATTR_CBANK_PARAM_SIZE
	.align		4
.L_162:
        /*003c*/ 	.byte	0x03, 0x19
        /*003e*/ 	.short	0x0418


	//----- nvinfo : EIATTR_PARAM_CBANK
	.align		4
        /*0040*/ 	.byte	0x04, 0x0a
        /*0042*/ 	.short	(.L_164 - .L_163)
	.align		4
.L_163:
        /*0044*/ 	.word	index@(.nv.constant0._ZN7cutlass13device_kernelIN5flash19enable_sm80_to_sm89INS1_16FlashAttnFwdSm80INS1_25CollectiveMainloopFwdSm80ILi8ELi1ELb0EN4cute5tupleIJNS5_1CILi128EEENS7_ILi64EEENS7_ILi192EEEEEELi192ENS_6half_tEfNS_4arch4Sm80ELb0ELb1ELb1ELb0ELb1ELb0ELb1ELb1EEENS1_21CollectiveEpilogueFwdINS6_IJS8_SA_S9_EEENS6_IJNS7_ILi1EEESI_SI_EEESC_SE_Li256ELb0ELb1ELb1ELb0EEENS1_19SingleTileSchedulerILb0ELb1ELb1ELi128EEEEEEEEEvNT_6ParamsE)
        /*0048*/ 	.short	0x0210
        /*004a*/ 	.short	0x0418


	//----- nvinfo : EIATTR_SW_WAR
	.align		4
.L_164:
        /*004c*/ 	.byte	0x04, 0x36
        /*004e*/ 	.short	(.L_166 - .L_165)
.L_165:
        /*0050*/ 	.word	0x00000008
.L_166:


//--------------------- .nv.info._ZN7cutlass13device_kernelIN5flash19enable_sm80_to_sm89INS1_16FlashAttnFwdSm80INS1_25CollectiveMainloopFwdSm80ILi8ELi1ELb0EN4cute5tupleIJNS5_1CILi128EEENS7_ILi64EEENS7_ILi192EEEEEELi192ENS_6half_tEfNS_4arch4Sm80ELb0ELb1ELb1ELb1ELb1ELb0ELb1ELb1EEENS1_21CollectiveEpilogueFwdINS6_IJS8_SA_S9_EEENS6_IJNS7_ILi1EEESI_SI_EEESC_SE_Li256ELb1ELb1ELb1ELb0EEENS1_36VarlenDynamicPersistentTileSchedulerILi128ELi64ELi256ELi256ELb1ELb1ELb0ELb1ELb0ELb1EEEEEEEEEvNT_6ParamsE --------------------------
	.section	.nv.info._ZN7cutlass13device_kernelIN5flash19enable_sm80_to_sm89INS1_16FlashAttnFwdSm80INS1_25CollectiveMainloopFwdSm80ILi8ELi1ELb0EN4cute5tupleIJNS5_1CILi128EEENS7_ILi64EEENS7_ILi192EEEEEELi192ENS_6half_tEfNS_4arch4Sm80ELb0ELb1ELb1ELb1ELb1ELb0ELb1ELb1EEENS1_21CollectiveEpilogueFwdINS6_IJS8_SA_S9_EEENS6_IJNS7_ILi1EEESI_SI_EEESC_SE_Li256ELb1ELb1ELb1ELb0EEENS1_36VarlenDynamicPersistentTileSchedulerILi128ELi64ELi256ELi256ELb1ELb1ELb0ELb1ELb0ELb1EEEEEEEEEvNT_6ParamsE,"",@"SHT_CUDA_INFO"
	.sectionflags	@""
	.align	4


	//----- nvinfo : EIATTR_CUDA_API_VERSION
	.align		4
        /*0000*/ 	.byte	0x04, 0x37
        /*0002*/ 	.short	(.L_168 - .L_167)
.L_167:
        /*0004*/ 	.word	0x00000082


	//----- nvinfo : EIATTR_KPARAM_INFO
	.align		4
.L_168:
        /*0008*/ 	.byte	0x04, 0x17
        /*000a*/ 	.short	(.L_170 - .L_169)
.L_169:
        /*000c*/ 	.word	0x00000000
        /*0010*/ 	.short	0x0000
        /*0012*/ 	.short	0x0000
        /*0014*/ 	.byte	0x00, 0xf0, 0xe1, 0x10


	//----- nvinfo : EIATTR_SPARSE_MMA_MASK
	.align		4
.L_170:
        /*0018*/ 	.byte	0x03, 0x50
        /*001a*/ 	.short	0x0000


	//----- nvinfo : EIATTR_MAXREG_COUNT
	.align		4
        /*001c*/ 	.byte	0x03, 0x1b
        /*001e*/ 	.short	0x00ff


	//----- nvinfo : EIATTR_MERCURY_ISA_VERSION
	.align		4
        /*0020*/ 	.byte	0x03, 0x5f
        /*0022*/ 	.short	0x0101


	//----- nvinfo : EIATTR_EXIT_INSTR_OFFSETS
	.align		4
        /*0024*/ 	.byte	0x04, 0x1c
        /*0026*/ 	.short	(.L_172 - .L_171)


	//   ....[0]....
.L_171:
        /*0028*/ 	.word	0x00000010


	//----- nvinfo : EIATTR_MAX_THREADS
	.align		4
.L_172:
        /*002c*/ 	.byte	0x04, 0x05
        /*002e*/ 	.short	(.L_174 - .L_173)
.L_173:
        /*0030*/ 	.word	0x00000100
        /*0034*/ 	.word	0x00000001
        /*0038*/ 	.word	0x00000001


	//----- nvinfo : EIATTR_CBANK_PARAM_SIZE
	.align		4
.L_174:
        /*003c*/ 	.byte	0x03, 0x19
        /*003e*/ 	.short	0x0438


	//----- nvinfo : EIATTR_PARAM_CBANK
	.align		4
        /*0040*/ 	.byte	0x04, 0x0a
        /*0042*/ 	.short	(.L_176 - .L_175)
	.align		4
.L_175:
        /*0044*/ 	.word	index@(.nv.constant0._ZN7cutlass13device_kernelIN5flash19enable_sm80_to_sm89INS1_16FlashAttnFwdSm80INS1_25CollectiveMainloopFwdSm80ILi8ELi1ELb0EN4cute5tupleIJNS5_1CILi128EEENS7_ILi64EEENS7_ILi192EEEEEELi192ENS_6half_tEfNS_4arch4Sm80ELb0ELb1ELb1ELb1ELb1ELb0ELb1ELb1EEENS1_21CollectiveEpilogueFwdINS6_IJS8_SA_S9_EEENS6_IJNS7_ILi1EEESI_SI_EEESC_SE_Li256ELb1ELb1ELb1ELb0EEENS1_36VarlenDynamicPersistentTileSchedulerILi128ELi64ELi256ELi256ELb1ELb1ELb0ELb1ELb0ELb1EEEEEEEEEvNT_6ParamsE)
        /*0048*/ 	.short	0x0210
        /*004a*/ 	.short	0x0438


	//----- nvinfo : EIATTR_SW_WAR
	.align		4
.L_176:
        /*004c*/ 	.byte	0x04, 0x36
        /*004e*/ 	.short	(.L_178 - .L_177)
.L_177:
        /*0050*/ 	.word	0x00000008
.L_178:


//--------------------- .nv.info._ZN7cutlass13device_kernelIN5flash19enable_sm80_to_sm89INS1_16FlashAttnFwdSm80INS1_25CollectiveMainloopFwdSm80ILi8ELi1ELb0EN4cute5tupleIJNS5_1CILi128EEENS7_ILi64EEENS7_ILi192EEEEEELi192ENS_6half_tEfNS_4arch4Sm80ELb0ELb1ELb1ELb1ELb1ELb1ELb1ELb1EEENS1_21CollectiveEpilogueFwdINS6_IJS8_SA_S9_EEENS6_IJNS7_ILi1EEESI_SI_EEESC_SE_Li256ELb1ELb1ELb1ELb0EEENS1_36VarlenDynamicPersistentTileSchedulerILi128ELi64ELi256ELi256ELb1ELb1ELb0ELb1ELb0ELb1EEEEEEEEEvNT_6ParamsE --------------------------
	.section	.nv.info._ZN7cutlass13device_kernelIN5flash19enable_sm80_to_sm89INS1_16FlashAttnFwdSm80INS1_25CollectiveMainloopFwdSm80ILi8ELi1ELb0EN4cute5tupleIJNS5_1CILi128EEENS7_ILi64EEENS7_ILi192EEEEEELi192ENS_6half_tEfNS_4arch4Sm80ELb0ELb1ELb1ELb1ELb1ELb1ELb1ELb1EEENS1_21CollectiveEpilogueFwdINS6_IJS8_SA_S9_EEENS6_IJNS7_ILi1EEESI_SI_EEESC_SE_Li256ELb1ELb1ELb1ELb0EEENS1_36VarlenDynamicPersistentTileSchedulerILi128ELi64ELi256ELi256ELb1ELb1ELb0ELb1ELb0ELb1EEEEEEEEEvNT_6ParamsE,"",@"SHT_CUDA_INFO"
	.sectionflags	@""
	.align	4


	//----- nvinfo : EIATTR_CUDA_API_VERSION
	.align		4
        /*0000*/ 	.byte	0x04, 0x37
        /*0002*/ 	.short	(.L_180 - .L_179)
.L_179:
        /*0004*/ 	.word	0x00000082


	//----- nvinfo : EIATTR_KPARAM_INFO
	.align		4
.L_180:
        /*0008*/ 	.byte	0x04, 0x17
        /*000a*/ 	.short	(.L_182 - .L_181)
.L_181:
        /*000c*/ 	.word	0x00000000
        /*0010*/ 	.short	0x0000
        /*0012*/ 	.short	0x0000
        /*0014*/ 	.byte	0x00, 0xf0, 0xe1, 0x10


	//----- nvinfo : EIATTR_SPARSE_MMA_MASK
	.align		4
.L_182:
        /*0018*/ 	.byte	0x03, 0x50
        /*001a*/ 	.short	0x0000


	//----- nvinfo : EIATTR_MAXREG_COUNT
	.align		4
        /*001c*/ 	.byte	0x03, 0x1b
        /*001e*/ 	.short	0x00ff


	//----- nvinfo : EIATTR_MERCURY_ISA_VERSION
	.align		4
        /*0020*/ 	.byte	0x03, 0x5f
        /*0022*/ 	.short	0x0101


	//----- nvinfo : EIATTR_EXIT_INSTR_OFFSETS
	.align		4
        /*0024*/ 	.byte	0x04, 0x1c
        /*0026*/ 	.short	(.L_184 - .L_183)


	//   ....[0]....
.L_183:
        /*0028*/ 	.word	0x00000010


	//----- nvinfo : EIATTR_MAX_THREADS
	.align		4
.L_184:
        /*002c*/ 	.byte	0x04, 0x05
        /*002e*/ 	.short	(.L_186 - .L_185)
.L_185:
        /*0030*/ 	.word	0x00000100
        /*0034*/ 	.word	0x00000001
        /*0038*/ 	.word	0x00000001


	//----- nvinfo : EIATTR_CBANK_PARAM_SIZE
	.align		4
.L_186:
        /*003c*/ 	.byte	0x03, 0x19
        /*003e*/ 	.short	0x0438


	//----- nvinfo : EIATTR_PARAM_CBANK
	.align		4
        /*0040*/ 	.byte	0x04, 0x0a
        /*0042*/ 	.short	(.L_188 - .L_187)
	.align		4
.L_187:
        /*0044*/ 	.word	index@(.nv.constant0._ZN7cutlass13device_kernelIN5flash19enable_sm80_to_sm89INS1_16FlashAttnFwdSm80INS1_25CollectiveMainloopFwdSm80ILi8ELi1ELb0EN4cute5tupleIJNS5_1CILi128EEENS7_ILi64EEENS7_ILi192EEEEEELi192ENS_6half_tEfNS_4arch4Sm80ELb0ELb1ELb1ELb1ELb1ELb1ELb1ELb1EEENS1_21CollectiveEpilogueFwdINS6_IJS8_SA_S9_EEENS6_IJNS7_ILi1EEESI_SI_EEESC_SE_Li256ELb1ELb1ELb1ELb0EEENS1_36VarlenDynamicPersistentTileSchedulerILi128ELi64ELi256ELi256ELb1ELb1ELb0ELb1ELb0ELb1EEEEEEEEEvNT_6ParamsE)
        /*0048*/ 	.short	0x0210
        /*004a*/ 	.short	0x0438


	//----- nvinfo : EIATTR_SW_WAR
	.align		4
.L_188:
        /*004c*/ 	.byte	0x04, 0x36
        /*004e*/ 	.short	(.L_190 - .L_189)
.L_189:
        /*0050*/ 	.word	0x00000008
.L_190:


//--------------------- .nv.info._ZN7cutlass13device_kernelIN5flash19enable_sm80_to_sm89INS1_16FlashAttnFwdSm80INS1_25CollectiveMainloopFwdSm80ILi8ELi1ELb0EN4cute5tupleIJNS5_1CILi128EEENS7_ILi64EEENS7_ILi192EEEEEELi192ENS_6half_tEfNS_4arch4Sm80ELb1ELb0ELb1ELb0ELb1ELb0ELb1ELb1EEENS1_21CollectiveEpilogueFwdINS6_IJS8_SA_S9_EEENS6_IJNS7_ILi1EEESI_SI_EEESC_SE_Li256ELb0ELb1ELb1ELb0EEENS1_30DynamicPersistentTileSchedulerILi256ELi256ELb1ELb1ELb0EEEEEEEEEvNT_6ParamsE --------------------------
	.section	.nv.info._ZN7cutlass13device_kernelIN5flash19enable_sm80_to_sm89INS1_16FlashAttnFwdSm80INS1_25CollectiveMainloopFwdSm80ILi8ELi1ELb0EN4cute5tupleIJNS5_1CILi128EEENS7_ILi64EEENS7_ILi192EEEEEELi192ENS_6half_tEfNS_4arch4Sm80ELb1ELb0ELb1ELb0ELb1ELb0ELb1ELb1EEENS1_21CollectiveEpilogueFwdINS6_IJS8_SA_S9_EEENS6_IJNS7_ILi1EEESI_SI_EEESC_SE_Li256ELb0ELb1ELb1ELb0EEENS1_30DynamicPersistentTileSchedulerILi256ELi256ELb1ELb1ELb0EEEEEEEEEvNT_6ParamsE,"",@"SHT_CUDA_INFO"
	.sectionflags	@""
	.align	4


	//----- nvinfo : EIATTR_CUDA_API_VERSION
	.align		4
        /*0000*/ 	.byte	0x04, 0x37
        /*0002*/ 	.short	(.L_192 - .L_191)
.L_191:
        /*0004*/ 	.word	0x00000082


	//----- nvinfo : EIATTR_KPARAM_INFO
	.align		4
.L_192:
        /*0008*/ 	.byte	0x04, 0x17
        /*000a*/ 	.short	(.L_194 - .L_193)
.L_193:
        /*000c*/ 	.word	0x00000000
        /*0010*/ 	.short	0x0000
        /*0012*/ 	.short	0x0000
        /*0014*/ 	.byte	0x00, 0xf0, 0xa1, 0x10


	//----- nvinfo : EIATTR_SPARSE_MMA_MASK
	.align		4
.L_194:
        /*0018*/ 	.byte	0x03, 0x50
        /*001a*/ 	.short	0x0000


	//----- nvinfo : EIATTR_MAXREG_COUNT
	.align		4
        /*001c*/ 	.byte	0x03, 0x1b
        /*001e*/ 	.short	0x00ff


	//----- nvinfo : EIATTR_MERCURY_ISA_VERSION
	.align		4
        /*0020*/ 	.byte	0x03, 0x5f
        /*0022*/ 	.short	0x0101


	//----- nvinfo : EIATTR_EXIT_INSTR_OFFSETS
	.align		4
        /*0024*/ 	.byte	0x04, 0x1c
        /*0026*/ 	.short	(.L_196 - .L_195)


	//   ....[0]....
.L_195:
        /*0028*/ 	.word	0x00000010


	//----- nvinfo : EIATTR_MAX_THREADS
	.align		4
.L_196:
        /*002c*/ 	.byte	0x04, 0x05
        /*002e*/ 	.short	(.L_198 - .L_197)
.L_197:
        /*0030*/ 	.word	0x00000100
        /*0034*/ 	.word	0x00000001
        /*0038*/ 	.word	0x00000001


	//----- nvinfo : EIATTR_CBANK_PARAM_SIZE
	.align		4
.L_198:
        /*003c*/ 	.byte	0x03, 0x19
        /*003e*/ 	.short	0x0428


	//----- nvinfo : EIATTR_PARAM_CBANK
	.align		4
        /*0040*/ 	.byte	0x04, 0x0a
        /*0042*/ 	.short	(.L_200 - .L_199)
	.align		4
.L_199:
        /*0044*/ 	.word	index@(.nv.constant0._ZN7cutlass13device_kernelIN5flash19enable_sm80_to_sm89INS1_16FlashAttnFwdSm80INS1_25CollectiveMainloopFwdSm80ILi8ELi1ELb0EN4cute5tupleIJNS5_1CILi128EEENS7_ILi64EEENS7_ILi192EEEEEELi192ENS_6half_tEfNS_4arch4Sm80ELb1ELb0ELb1ELb0ELb1ELb0ELb1ELb1EEENS1_21CollectiveEpilogueFwdINS6_IJS8_SA_S9_EEENS6_IJNS7_ILi1EEESI_SI_EEESC_SE_Li256ELb0ELb1ELb1ELb0EEENS1_30DynamicPersistentTileSchedulerILi256ELi256ELb1ELb1ELb0EEEEEEEEEvNT_6ParamsE)
        /*0048*/ 	.short	0x0210
        /*004a*/ 	.short	0x0428


	//----- nvinfo : EIATTR_SW_WAR
	.align		4
.L_200:
        /*004c*/ 	.byte	0x04, 0x36
        /*004e*/ 	.short	(.L_202 - .L_201)
.L_201:
        /*0050*/ 	.word	0x00000008
.L_202:


//--------------------- .nv.info._ZN7cutlass13device_kernelIN5flash19enable_sm80_to_sm89INS1_16FlashAttnFwdSm80INS1_25CollectiveMainloopFwdSm80ILi8ELi1ELb0EN4cute5tupleIJNS5_1CILi128EEENS7_ILi64EEENS7_ILi192EEEEEELi192ENS_6half_tEfNS_4arch4Sm80ELb1ELb0ELb1ELb1ELb1ELb0ELb1ELb1EEENS1_21CollectiveEpilogueFwdINS6_IJS8_SA_S9_EEENS6_IJNS7_ILi1EEESI_SI_EEESC_SE_Li256ELb1ELb1ELb1ELb0EEENS1_36VarlenDynamicPersistentTileSchedulerILi128ELi64ELi256ELi256ELb1ELb1ELb0ELb1ELb1ELb1EEEEEEEEEvNT_6ParamsE --------------------------
	.section	.nv.info._ZN7cutlass13device_kernelIN5flash19enable_sm80_to_sm89INS1_16FlashAttnFwdSm80INS1_25CollectiveMainloopFwdSm80ILi8ELi1ELb0EN4cute5tupleIJNS5_1CILi128EEENS7_ILi64EEENS7_ILi192EEEEEELi192ENS_6half_tEfNS_4arch4Sm80ELb1ELb0ELb1ELb1ELb1ELb0ELb1ELb1EEENS1_21CollectiveEpilogueFwdINS6_IJS8_SA_S9_EEENS6_IJNS7_ILi1EEESI_SI_EEESC_SE_Li256ELb1ELb1ELb1ELb0EEENS1_36VarlenDynamicPersistentTileSchedulerILi128ELi64ELi256ELi256ELb1ELb1ELb0ELb1ELb1ELb1EEEEEEEEEvNT_6ParamsE,"",@"SHT_CUDA_INFO"
	.sectionflags	@""
	.align	4


	//----- nvinfo : EIATTR_CUDA_API_VERSION
	.align		4
        /*0000*/ 	.byte	0x04, 0x37
        /*0002*/ 	.short	(.L_204 - .L_203)
.L_203:
        /*0004*/ 	.word	0x00000082


	//----- nvinfo : EIATTR_KPARAM_INFO
	.align		4
.L_204:
        /*0008*/ 	.byte	0x04, 0x17
        /*000a*/ 	.short	(.L_206 - .L_205)
.L_205:
        /*000c*/ 	.word	0x00000000
        /*0010*/ 	.short	0x0000
        /*0012*/ 	.short	0x0000
        /*0014*/ 	.byte	0x00, 0xf0, 0xe1, 0x10


	//----- nvinfo : EIATTR_SPARSE_MMA_MASK
	.align		4
.L_206:
        /*0018*/ 	.byte	0x03, 0x50
        /*001a*/ 	.short	0x0000


	//----- nvinfo : EIATTR_MAXREG_COUNT
	.align		4
        /*001c*/ 	.byte	0x03, 0x1b
        /*001e*/ 	.short	0x00ff


	//----- nvinfo : EIATTR_MERCURY_ISA_VERSION
	.align		4
        /*0020*/ 	.byte	0x03, 0x5f
        /*0022*/ 	.short	0x0101


	//----- nvinfo : EIATTR_EXIT_INSTR_OFFSETS
	.align		4
        /*0024*/ 	.byte	0x04, 0x1c
        /*0026*/ 	.short	(.L_208 - .L_207)


	//   ....[0]....
.L_207:
        /*0028*/ 	.word	0x00000010


	//----- nvinfo : EIATTR_MAX_THREADS
	.align		4
.L_208:
        /*002c*/ 	.byte	0x04, 0x05
        /*002e*/ 	.short	(.L_210 - .L_209)
.L_209:
        /*0030*/ 	.word	0x00000100
        /*0034*/ 	.word	0x00000001
        /*0038*/ 	.word	0x00000001


	//----- nvinfo : EIATTR_CBANK_PARAM_SIZE
	.align		4
.L_210:
        /*003c*/ 	.byte	0x03, 0x19
        /*003e*/ 	.short	0x0438


	//----- nvinfo : EIATTR_PARAM_CBANK
	.align		4
        /*0040*/ 	.byte	0x04, 0x0a
        /*0042*/ 	.short	(.L_212 - .L_211)
	.align		4
.L_211:
        /*0044*/ 	.word	index@(.nv.constant0._ZN7cutlass13device_kernelIN5flash19enable_sm80_to_sm89INS1_16FlashAttnFwdSm80INS1_25CollectiveMainloopFwdSm80ILi8ELi1ELb0EN4cute5tupleIJNS5_1CILi128EEENS7_ILi64EEENS7_ILi192EEEEEELi192ENS_6half_tEfNS_4arch4Sm80ELb1ELb0ELb1ELb1ELb1ELb0ELb1ELb1EEENS1_21CollectiveEpilogueFwdINS6_IJS8_SA_S9_EEENS6_IJNS7_ILi1EEESI_SI_EEESC_SE_Li256ELb1ELb1ELb1ELb0EEENS1_36VarlenDynamicPersistentTileSchedulerILi128ELi64ELi256ELi256ELb1ELb1ELb0ELb1ELb1ELb1EEEEEEEEEvNT_6ParamsE)
        /*0048*/ 	.short	0x0210
        /*004a*/ 	.short	0x0438


	//----- nvinfo : EIATTR_SW_WAR
	.align		4
.L_212:
        /*004c*/ 	.byte	0x04, 0x36
        /*004e*/ 	.short	(.L_214 - .L_213)
.L_213:
        /*0050*/ 	.word	0x00000008
.L_214:


//--------------------- .nv.info._ZN7cutlass13device_kernelIN5flash19enable_sm80_to_sm89INS1_16FlashAttnFwdSm80INS1_25CollectiveMainloopFwdSm80ILi8ELi1ELb0EN4cute5tupleIJNS5_1CILi128EEENS7_ILi64EEENS7_ILi192EEEEEELi192ENS_6half_tEfNS_4arch4Sm80ELb1ELb0ELb1ELb1ELb1ELb1ELb1ELb1EEENS1_21CollectiveEpilogueFwdINS6_IJS8_SA_S9_EEENS6_IJNS7_ILi1EEESI_SI_EEESC_SE_Li256ELb1ELb1ELb1ELb0EEENS1_36VarlenDynamicPersistentTileSchedulerILi128ELi64ELi256ELi256ELb1ELb1ELb0ELb1ELb1ELb1EEEEEEEEEvNT_6ParamsE --------------------------
	.section	.nv.info._ZN7cutlass13device_kernelIN5flash19enable_sm80_to_sm89INS1_16FlashAttnFwdSm80INS1_25CollectiveMainloopFwdSm80ILi8ELi1ELb0EN4cute5tupleIJNS5_1CILi128EEENS7_ILi64EEENS7_ILi192EEEEEELi192ENS_6half_tEfNS_4arch4Sm80ELb1ELb0ELb1ELb1ELb1ELb1ELb1ELb1EEENS1_21CollectiveEpilogueFwdINS6_IJS8_SA_S9_EEENS6_IJNS7_ILi1EEESI_SI_EEESC_SE_Li256ELb1ELb1ELb1ELb0EEENS1_36VarlenDynamicPersistentTileSchedulerILi128ELi64ELi256ELi256ELb1ELb1ELb0ELb1ELb1ELb1EEEEEEEEEvNT_6ParamsE,"",@"SHT_CUDA_INFO"
	.sectionflags	@""
	.align	4


	//----- nvinfo : EIATTR_CUDA_API_VERSION
	.align		4
        /*0000*/ 	.byte	0x04, 0x37
        /*0002*/ 	.short	(.L_216 - .L_215)
.L_215:
        /*0004*/ 	.word	0x00000082


	//----- nvinfo : EIATTR_KPARAM_INFO
	.align		4
.L_216:
        /*0008*/ 	.byte	0x04, 0x17
        /*000a*/ 	.short	(.L_218 - .L_217)
.L_217:
        /*000c*/ 	.word	0x00000000
        /*0010*/ 	.short	0x0000
        /*0012*/ 	.short	0x0000
        /*0014*/ 	.byte	0x00, 0xf0, 0xe1, 0x10


	//----- nvinfo : EIATTR_SPARSE_MMA_MASK
	.align		4
.L_218:
        /*0018*/ 	.byte	0x03, 0x50
        /*001a*/ 	.short	0x0000


	//----- nvinfo : EIATTR_MAXREG_COUNT
	.align		4
        /*001c*/ 	.byte	0x03, 0x1b
        /*001e*/ 	.short	0x00ff


	//----- nvinfo : EIATTR_MERCURY_ISA_VERSION
	.align		4
        /*0020*/ 	.byte	0x03, 0x5f
        /*0022*/ 	.short	0x0101


	//----- nvinfo : EIATTR_EXIT_INSTR_OFFSETS
	.align		4
        /*0024*/ 	.byte	0x04, 0x1c
        /*0026*/ 	.short	(.L_220 - .L_219)


	//   ....[0]....
.L_219:
        /*0028*/ 	.word	0x00000010


	//----- nvinfo : EIATTR_MAX_THREADS
	.align		4
.L_220:
        /*002c*/ 	.byte	0x04, 0x05
        /*002e*/ 	.short	(.L_222 - .L_221)
.L_221:
        /*0030*/ 	.word	0x00000100
        /*0034*/ 	.word	0x00000001
        /*0038*/ 	.word	0x00000001


	//----- nvinfo : EIATTR_CBANK_PARAM_SIZE
	.align		4
.L_222:
        /*003c*/ 	.byte	0x03, 0x19
        /*003e*/ 	.short	0x0438


	//----- nvinfo : EIATTR_PARAM_CBANK
	.align		4
        /*0040*/ 	.byte	0x04, 0x0a
        /*0042*/ 	.short	(.L_224 - .L_223)
	.align		4
.L_223:
        /*0044*/ 	.word	index@(.nv.constant0._ZN7cutlass13device_kernelIN5flash19enable_sm80_to_sm89INS1_16FlashAttnFwdSm80INS1_25CollectiveMainloopFwdSm80ILi8ELi1ELb0EN4cute5tupleIJNS5_1CILi128EEENS7_ILi64EEENS7_ILi192EEEEEELi192ENS_6half_tEfNS_4arch4Sm80ELb1ELb0ELb1ELb1ELb1ELb1ELb1ELb1EEENS1_21CollectiveEpilogueFwdINS6_IJS8_SA_S9_EEENS6_IJNS7_ILi1EEESI_SI_EEESC_SE_Li256ELb1ELb1ELb1ELb0EEENS1_36VarlenDynamicPersistentTileSchedulerILi128ELi64ELi256ELi256ELb1ELb1ELb0ELb1ELb1ELb1EEEEEEEEEvNT_6ParamsE)
        /*0048*/ 	.short	0x0210
        /*004a*/ 	.short	0x0438


	//----- nvinfo : EIATTR_SW_WAR
	.align		4
.L_224:
        /*004c*/ 	.byte	0x04, 0x36
        /*004e*/ 	.short	(.L_226 - .L_225)
.L_225:
        /*0050*/ 	.word	0x00000008
.L_226:


//--------------------- .nv.info._ZN7cutlass13device_kernelIN5flash19enable_sm80_to_sm89INS1_16FlashAttnFwdSm80INS1_25CollectiveMainloopFwdSm80ILi8ELi2ELb0EN4cute5tupleIJNS5_1CILi128EEENS7_ILi64EEENS7_ILi192EEEEEELi192ENS_6half_tEfNS_4arch4Sm80ELb0ELb0ELb1ELb0ELb1ELb0ELb1ELb1EEENS1_21CollectiveEpilogueFwdINS6_IJS8_SA_S9_EEENS6_IJNS7_ILi1EEESI_SI_EEESC_SE_Li256ELb0ELb1ELb1ELb0EEENS1_19SingleTileSchedulerILb0ELb1ELb1ELi128EEEEEEEEEvNT_6ParamsE --------------------------
	.section	.nv.info._ZN7cutlass13device_kernelIN5flash19enable_sm80_to_sm89INS1_16FlashAttnFwdSm80INS1_25CollectiveMainloopFwdSm80ILi8ELi2ELb0EN4cute5tupleIJNS5_1CILi128EEENS7_ILi64EEENS7_ILi192EEEEEELi192ENS_6half_tEfNS_4arch4Sm80ELb0ELb0ELb1ELb0ELb1ELb0ELb1ELb1EEENS1_21CollectiveEpilogueFwdINS6_IJS8_SA_S9_EEENS6_IJNS7_ILi1EEESI_SI_EEESC_SE_Li256ELb0ELb1ELb1ELb0EEENS1_19SingleTileSchedulerILb0ELb1ELb1ELi128EEEEEEEEEvNT_6ParamsE,"",@"SHT_CUDA_INFO"
	.sectionflags	@""
	.align	4


	//----- nvinfo : EIATTR_CUDA_API_VERSION
	.align		4
        /*0000*/ 	.byte	0x04, 0x37
        /*0002*/ 	.short	(.L_228 - .L_227)
.L_227:
        /*0004*/ 	.word	0x00000082


	//----- nvinfo : EIATTR_KPARAM_INFO
	.align		4
.L_228:
        /*0008*/ 	.byte	0x04, 0x17
        /*000a*/ 	.short	(.L_230 - .L_229)
.L_229:
        /*000c*/ 	.word	0x00000000
        /*0010*/ 	.short	0x0000
        /*0012*/ 	.short	0x0000
        /*0014*/ 	.byte	0x00, 0xf0, 0x61, 0x10


	//----- nvinfo : EIATTR_SPARSE_MMA_MASK
	.align		4
.L_230:
        /*0018*/ 	.byte	0x03, 0x50
        /*001a*/ 	.short	0x0000


	//----- nvinfo : EIATTR_MAXREG_COUNT
	.align		4
        /*001c*/ 	.byte	0x03, 0x1b
        /*001e*/ 	.short	0x00ff


	//----- nvinfo : EIATTR_MERCURY_ISA_VERSION
	.align		4
        /*0020*/ 	.byte	0x03, 0x5f
        /*0022*/ 	.short	0x0101


	//----- nvinfo : EIATTR_EXIT_INSTR_OFFSETS
	.align		4
        /*0024*/ 	.byte	0x04, 0x1c
        /*0026*/ 	.short	(.L_232 - .L_231)


	//   ....[0]....
.L_231:
        /*0028*/ 	.word	0x00000010


	//----- nvinfo : EIATTR_MAX_THREADS
	.align		4
.L_232:
        /*002c*/ 	.byte	0x04, 0x05
        /*002e*/ 	.short	(.L_234 - .L_233)
.L_233:
        /*0030*/ 	.word	0x00000100
        /*0034*/ 	.word	0x00000001
        /*0038*/ 	.word	0x00000001


	//----- nvinfo : EIATTR_CBANK_PARAM_SIZE
	.align		4
.L_234:
        /*003c*/ 	.byte	0x03, 0x19
        /*003e*/ 	.short	0x0418


	//----- nvinfo : EIATTR_PARAM_CBANK
	.align		4
        /*0040*/ 	.byte	0x04, 0x0a
        /*0042*/ 	.short	(.L_236 - .L_235)
	.align		4
.L_235:
        /*0044*/ 	.word	index@(.nv.constant0._ZN7cutlass13device_kernelIN5flash19enable_sm80_to_sm89INS1_16FlashAttnFwdSm80INS1_25CollectiveMainloopFwdSm80ILi8ELi2ELb0EN4cute5tupleIJNS5_1CILi128EEENS7_ILi64EEENS7_ILi192EEEEEELi192ENS_6half_tEfNS_4arch4Sm80ELb0ELb0ELb1ELb0ELb1ELb0ELb1ELb1EEENS1_21CollectiveEpilogueFwdINS6_IJS8_SA_S9_EEENS6_IJNS7_ILi1EEESI_SI_EEESC_SE_Li256ELb0ELb1ELb1ELb0EEENS1_19SingleTileSchedulerILb0ELb1ELb1ELi128EEEEEEEEEvNT_6ParamsE)
        /*0048*/ 	.short	0x0210
        /*004a*/ 	.short	0x0418


	//----- nvinfo : EIATTR_SW_WAR
	.align		4
.L_236:
        /*004c*/ 	.byte	0x04, 0x36
        /*004e*/ 	.short	(.L_238 - .L_237)
.L_237:
        /*0050*/ 	.word	0x00000008
.L_238:


//--------------------- .nv.info._ZN7cutlass13device_kernelIN5flash19enable_sm80_to_sm89INS1_16FlashAttnFwdSm80INS1_25CollectiveMainloopFwdSm80ILi8ELi2ELb0EN4cute5tupleIJNS5_1CILi128EEENS7_ILi64EEENS7_ILi192EEEEEELi192ENS_6half_tEfNS_4arch4Sm80ELb0ELb0ELb1ELb1ELb1ELb0ELb1ELb1EEENS1_21CollectiveEpilogueFwdINS6_IJS8_SA_S9_EEENS6_IJNS7_ILi1EEESI_SI_EEESC_SE_Li256ELb1ELb1ELb1ELb0EEENS1_36VarlenDynamicPersistentTileSchedulerILi128ELi64ELi256ELi256ELb1ELb1ELb0ELb0ELb1ELb1EEEEEEEEEvNT_6ParamsE --------------------------
	.section	.nv.info._ZN7cutlass13device_kernelIN5flash19enable_sm80_to_sm89INS1_16FlashAttnFwdSm80INS1_25CollectiveMainloopFwdSm80ILi8ELi2ELb0EN4cute5tupleIJNS5_1CILi128EEENS7_ILi64EEENS7_ILi192EEEEEELi192ENS_6half_tEfNS_4arch4Sm80ELb0ELb0ELb1ELb1ELb1ELb0ELb1ELb1EEENS1_21CollectiveEpilogueFwdINS6_IJS8_SA_S9_EEENS6_IJNS7_ILi1EEESI_SI_EEESC_SE_Li256ELb1ELb1ELb1ELb0EEENS1_36VarlenDynamicPersistentTileSchedulerILi128ELi64ELi256ELi256ELb1ELb1ELb0ELb0ELb1ELb1EEEEEEEEEvNT_6ParamsE,"",@"SHT_CUDA_INFO"
	.sectionflags	@""
	.align	4


	//----- nvinfo : EIATTR_CUDA_API_VERSION
	.align		4
        /*0000*/ 	.byte	0x04, 0x37
        /*0002*/ 	.short	(.L_240 - .L_239)
.L_239:
        /*0004*/ 	.word	0x00000082


	//----- nvinfo : EIATTR_KPARAM_INFO
	.align		4
.L_240:
        /*0008*/ 	.byte	0x04, 0x17
        /*000a*/ 	.short	(.L_242 - .L_241)
.L_241:
        /*000c*/ 	.word	0x00000000
        /*0010*/ 	.short	0x0000
        /*0012*/ 	.short	0x0000
        /*0014*/ 	.byte	0x00, 0xf0, 0xe1, 0x10


	//----- nvinfo : EIATTR_SPARSE_MMA_MASK
	.align		4
.L_242:
        /*0018*/ 	.byte	0x03, 0x50
        /*001a*/ 	.short	0x0000


	//----- nvinfo : EIATTR_MAXREG_COUNT
	.align		4
        /*001c*/ 	.byte	0x03, 0x1b
        /*001e*/ 	.short	0x00ff


	//----- nvinfo : EIATTR_MERCURY_ISA_VERSION
	.align		4
        /*0020*/ 	.byte	0x03, 0x5f
        /*0022*/ 	.short	0x0101


	//----- nvinfo : EIATTR_EXIT_INSTR_OFFSETS
	.align		4
        /*0024*/ 	.byte	0x04, 0x1c
        /*0026*/ 	.short	(.L_244 - .L_243)


	//   ....[0]....
.L_243:
        /*0028*/ 	.word	0x00000010


	//----- nvinfo : EIATTR_MAX_THREADS
	.align		4
.L_244:
        /*002c*/ 	.byte	0x04, 0x05
        /*002e*/ 	.short	(.L_246 - .L_245)
.L_245:
        /*0030*/ 	.word	0x00000100
        /*0034*/ 	.word	0x00000001
        /*0038*/ 	.word	0x00000001


	//----- nvinfo : EIATTR_CBANK_PARAM_SIZE
	.align		4
.L_246:
        /*003c*/ 	.byte	0x03, 0x19
        /*003e*/ 	.short	0x0438


	//----- nvinfo : EIATTR_PARAM_CBANK
	.align		4
        /*0040*/ 	.byte	0x04, 0x0a
        /*0042*/ 	.short	(.L_248 - .L_247)
	.align		4
.L_247:
        /*0044*/ 	.word	index@(.nv.constant0._ZN7cutlass13device_kernelIN5flash19enable_sm80_to_sm89INS1_16FlashAttnFwdSm80INS1_25CollectiveMainloopFwdSm80ILi8ELi2ELb0EN4cute5tupleIJNS5_1CILi128EEENS7_ILi64EEENS7_ILi192EEEEEELi192ENS_6half_tEfNS_4arch4Sm80ELb0ELb0ELb1ELb1ELb1ELb0ELb1ELb1EEENS1_21CollectiveEpilogueFwdINS6_IJS8_SA_S9_EEENS6_IJNS7_ILi1EEESI_SI_EEESC_SE_Li256ELb1ELb1ELb1ELb0EEENS1_36VarlenDynamicPersistentTileSchedulerILi128ELi64ELi256ELi256ELb1ELb1ELb0ELb0ELb1ELb1EEEEEEEEEvNT_6ParamsE)
        /*0048*/ 	.short	0x0210
        /*004a*/ 	.short	0x0438


	//----- nvinfo : EIATTR_SW_WAR
	.align		4
.L_248:
        /*004c*/ 	.byte	0x04, 0x36
        /*004e*/ 	.short	(.L_250 - .L_249)
.L_249:
        /*0050*/ 	.word	0x00000008
.L_250:


//--------------------- .nv.info._ZN7cutlass13device_kernelIN5flash19enable_sm80_to_sm89INS1_16FlashAttnFwdSm80INS1_25CollectiveMainloopFwdSm80ILi8ELi2ELb0EN4cute5tupleIJNS5_1CILi128EEENS7_ILi64EEENS7_ILi192EEEEEELi192ENS_6half_tEfNS_4arch4Sm80ELb0ELb0ELb1ELb1ELb1ELb1ELb1ELb1EEENS1_21CollectiveEpilogueFwdINS6_IJS8_SA_S9_EEENS6_IJNS7_ILi1EEESI_SI_EEESC_SE_Li256ELb1ELb1ELb1ELb0EEENS1_36VarlenDynamicPersistentTileSchedulerILi128ELi64ELi256ELi256ELb1ELb1ELb0ELb0ELb1ELb1EEEEEEEEEvNT_6ParamsE --------------------------
	.section	.nv.info._ZN7cutlass13device_kernelIN5flash19enable_sm80_to_sm89INS1_16FlashAttnFwdSm80INS1_25CollectiveMainloopFwdSm80ILi8ELi2ELb0EN4cute5tupleIJNS5_1CILi128EEENS7_ILi64EEENS7_ILi192EEEEEELi192ENS_6half_tEfNS_4arch4Sm80ELb0ELb0ELb1ELb1ELb1ELb1ELb1ELb1EEENS1_21CollectiveEpilogueFwdINS6_IJS8_SA_S9_EEENS6_IJNS7_ILi1EEESI_SI_EEESC_SE_Li256ELb1ELb1ELb1ELb0EEENS1_36VarlenDynamicPersistentTileSchedulerILi128ELi64ELi256ELi256ELb1ELb1ELb0ELb0ELb1ELb1EEEEEEEEEvNT_6ParamsE,"",@"SHT_CUDA_INFO"
	.sectionflags	@""
	.align	4


	//----- nvinfo : EIATTR_CUDA_API_VERSION
	.align		4
        /*0000*/ 	.byte	0x04, 0x37
        /*0002*/ 	.short	(.L_252 - .L_251)
.L_251:
        /*0004*/ 	.word	0x00000082


	//----- nvinfo : EIATTR_KPARAM_INFO
	.align		4
.L_252:
        /*0008*/ 	.byte	0x04, 0x17
        /*000a*/ 	.short	(.L_254 - .L_253)
.L_253:
        /*000c*/ 	.word	0x00000000
        /*0010*/ 	.short	0x0000
        /*0012*/ 	.short	0x0000
        /*0014*/ 	.byte	0x00, 0xf0, 0xe1, 0x10


	//----- nvinfo : EIATTR_SPARSE_MMA_MASK
	.align		4
.L_254:
        /*0018*/ 	.byte	0x03, 0x50
        /*001a*/ 	.short	0x0000


	//----- nvinfo : EIATTR_MAXREG_COUNT
	.align		4
        /*001c*/ 	.byte	0x03, 0x1b
        /*001e*/ 	.short	0x00ff


	//----- nvinfo : EIATTR_MERCURY_ISA_VERSION
	.align		4
        /*0020*/ 	.byte	0x03, 0x5f
        /*0022*/ 	.short	0x0101


	//----- nvinfo : EIATTR_EXIT_INSTR_OFFSETS
	.align		4
        /*0024*/ 	.byte	0x04, 0x1c
        /*0026*/ 	.short	(.L_256 - .L_255)


	//   ....[0]....
.L_255:
        /*0028*/ 	.word	0x00000010


	//----- nvinfo : EIATTR_MAX_THREADS
	.align		4
.L_256:
        /*002c*/ 	.byte	0x04, 0x05
        /*002e*/ 	.short	(.L_258 - .L_257)
.L_257:
        /*0030*/ 	.word	0x00000100
        /*0034*/ 	.word	0x00000001
        /*0038*/ 	.word	0x00000001


	//----- nvinfo : EIATTR_CBANK_PARAM_SIZE
	.align		4
.L_258:
        /*003c*/ 	.byte	0x03, 0x19
        /*003e*/ 	.short	0x0438


	//----- nvinfo : EIATTR_PARAM_CBANK
	.align		4
        /*0040*/ 	.byte	0x04, 0x0a
        /*0042*/ 	.short	(.L_260 - .L_259)
	.align		4
.L_259:
        /*0044*/ 	.word	index@(.nv.constant0._ZN7cutlass13device_kernelIN5flash19enable_sm80_to_sm89INS1_16FlashAttnFwdSm80INS1_25CollectiveMainloopFwdSm80ILi8ELi2ELb0EN4cute5tupleIJNS5_1CILi128EEENS7_ILi64EEENS7_ILi192EEEEEELi192ENS_6half_tEfNS_4arch4Sm80ELb0ELb0ELb1ELb1ELb1ELb1ELb1ELb1EEENS1_21CollectiveEpilogueFwdINS6_IJS8_SA_S9_EEENS6_IJNS7_ILi1EEESI_SI_EEESC_SE_Li256ELb1ELb1ELb1ELb0EEENS1_36VarlenDynamicPersistentTileSchedulerILi128ELi64ELi256ELi256ELb1ELb1ELb0ELb0ELb1ELb1EEEEEEEEEvNT_6ParamsE)
        /*0048*/ 	.short	0x0210
        /*004a*/ 	.short	0x0438


	//----- nvinfo : EIATTR_SW_WAR
	.align		4
.L_260:
        /*004c*/ 	.byte	0x04, 0x36
        /*004e*/ 	.short	(.L_262 - .L_261)
.L_261:
        /*0050*/ 	.word	0x00000008
.L_262:


//--------------------- .nv.info._ZN7cutlass13device_kernelIN5flash19enable_sm80_to_sm89INS1_16FlashAttnFwdSm80INS1_25CollectiveMainloopFwdSm80ILi8ELi2ELb0EN4cute5tupleIJNS5_1CILi128EEENS7_ILi64EEENS7_ILi192EEEEEELi192ENS_6half_tEfNS_4arch4Sm80ELb0ELb1ELb1ELb0ELb1ELb0ELb1ELb1EEENS1_21CollectiveEpilogueFwdINS6_IJS8_SA_S9_EEENS6_IJNS7_ILi1EEESI_SI_EEESC_SE_Li256ELb0ELb1ELb1ELb0EEENS1_19SingleTileSchedulerILb0ELb1ELb1ELi128EEEEEEEEEvNT_6ParamsE --------------------------
	.section	.nv.info._ZN7cutlass13device_kernelIN5flash19enable_sm80_to_sm89INS1_16FlashAttnFwdSm80INS1_25CollectiveMainloopFwdSm80ILi8ELi2ELb0EN4cute5tupleIJNS5_1CILi128EEENS7_ILi64EEENS7_ILi192EEEEEELi192ENS_6half_tEfNS_4arch4Sm80ELb0ELb1ELb1ELb0ELb1ELb0ELb1ELb1EEENS1_21CollectiveEpilogueFwdINS6_IJS8_SA_S9_EEENS6_IJNS7_ILi1EEESI_SI_EEESC_SE_Li256ELb0ELb1ELb1ELb0EEENS1_19SingleTileSchedulerILb0ELb1ELb1ELi128EEEEEEEEEvNT_6ParamsE,"",@"SHT_CUDA_INFO"
	.sectionflags	@""
	.align	4


	//----- nvinfo : EIATTR_CUDA_API_VERSION
	.align		4
        /*0000*/ 	.byte	0x04, 0x37
        /*0002*/ 	.short	(.L_264 - .L_263)
.L_263:
        /*0004*/ 	.word	0x00000082


	//----- nvinfo : EIATTR_KPARAM_INFO
	.align		4
.L_264:
        /*0008*/ 	.byte	0x04, 0x17
        /*000a*/ 	.short	(.L_266 - .L_265)
.L_265:
        /*000c*/ 	.word	0x00000000
        /*0010*/ 	.short	0x0000
        /*0012*/ 	.short	0x0000
        /*0014*/ 	.byte	0x00, 0xf0, 0x61, 0x10


	//----- nvinfo : EIATTR_SPARSE_MMA_MASK
	.align		4
.L_266:
        /*0018*/ 	.byte	0x03, 0x50
        /*001a*/ 	.short	0x0000


	//----- nvinfo : EIATTR_MAXREG_COUNT
	.align		4
        /*001c*/ 	.byte	0x03, 0x1b
        /*001e*/ 	.short	0x00ff


	//----- nvinfo : EIATTR_MERCURY_ISA_VERSION
	.align		4
        /*0020*/ 	.byte	0x03, 0x5f
        /*0022*/ 	.short	0x0101


	//----- nvinfo : EIATTR_EXIT_INSTR_OFFSETS
	.align		4
        /*0024*/ 	.byte	0x04, 0x1c
        /*0026*/ 	.short	(.L_268 - .L_267)


	//   ....[0]....
.L_267:
        /*0028*/ 	.word	0x00000010


	//----- nvinfo : EIATTR_MAX_THREADS
	.align		4
.L_268:
        /*002c*/ 	.byte	0x04, 0x05
        /*002e*/ 	.short	(.L_270 - .L_269)
.L_269:
        /*0030*/ 	.word	0x00000100
        /*0034*/ 	.word	0x00000001
        /*0038*/ 	.word	0x00000001


	//----- nvinfo : EIATTR_CBANK_PARAM_SIZE
	.align		4
.L_270:
        /*003c*/ 	.byte	0x03, 0x19
        /*003e*/ 	.short	0x0418


	//----- nvinfo : EIATTR_PARAM_CBANK
	.align		4
        /*0040*/ 	.byte	0x04, 0x0a
        /*0042*/ 	.short	(.L_272 - .L_271)
	.align		4
.L_271:
        /*0044*/ 	.word	index@(.nv.constant0._ZN7cutlass13device_kernelIN5flash19enable_sm80_to_sm89INS1_16FlashAttnFwdSm80INS1_25CollectiveMainloopFwdSm80ILi8ELi2ELb0EN4cute5tupleIJNS5_1CILi128EEENS7_ILi64EEENS7_ILi192EEEEEELi192ENS_6half_tEfNS_4arch4Sm80ELb0ELb1ELb1ELb0ELb1ELb0ELb1ELb1EEENS1_21CollectiveEpilogueFwdINS6_IJS8_SA_S9_EEENS6_IJNS7_ILi1EEESI_SI_EEESC_SE_Li256ELb0ELb1ELb1ELb0EEENS1_19SingleTileSchedulerILb0ELb1ELb1ELi128EEEEEEEEEvNT_6ParamsE)
        /*0048*/ 	.short	0x0210
        /*004a*/ 	.short	0x0418


	//----- nvinfo : EIATTR_SW_WAR
	.align		4
.L_272:
        /*004c*/ 	.byte	0x04, 0x36
        /*004e*/ 	.short	(.L_274 - .L_273)
.L_273:
        /*0050*/ 	.word	0x00000008
.L_274:


//--------------------- .nv.info._ZN7cutlass13device_kernelIN5flash19enable_sm80_to_sm89INS1_16FlashAttnFwdSm80INS1_25CollectiveMainloopFwdSm80ILi8ELi2ELb0EN4cute5tupleIJNS5_1CILi128EEENS7_ILi64EEENS7_ILi192EEEEEELi192ENS_6half_tEfNS_4arch4Sm80ELb0ELb1ELb1ELb1ELb1ELb0ELb1ELb1EEENS1_21CollectiveEpilogueFwdINS6_IJS8_SA_S9_EEENS6_IJNS7_ILi1EEESI_SI_EEESC_SE_Li256ELb1ELb1ELb1ELb0EEENS1_36VarlenDynamicPersistentTileSchedulerILi128ELi64ELi256ELi256ELb1ELb1ELb0ELb1ELb0ELb1EEEEEEEEEvNT_6ParamsE --------------------------
	.section	.nv.info._ZN7cutlass13device_kernelIN5flash19enable_sm80_to_sm89INS1_16FlashAttnFwdSm80INS1_25CollectiveMainloopFwdSm80ILi8ELi2ELb0EN4cute5tupleIJNS5_1CILi128EEENS7_ILi64EEENS7_ILi192EEEEEELi192ENS_6half_tEfNS_4arch4Sm80ELb0ELb1ELb1ELb1ELb1ELb0ELb1ELb1EEENS1_21CollectiveEpilogueFwdINS6_IJS8_SA_S9_EEENS6_IJNS7_ILi1EEESI_SI_EEESC_SE_Li256ELb1ELb1ELb1ELb0EEENS1_36VarlenDynamicPersistentTileSchedulerILi128ELi64ELi256ELi256ELb1ELb1ELb0ELb1ELb0ELb1EEEEEEEEEvNT_6ParamsE,"",@"SHT_CUDA_INFO"
	.sectionflags	@""
	.align	4


	//----- nvinfo : EIATTR_CUDA_API_VERSION
	.align		4
        /*0000*/ 	.byte	0x04, 0x37
        /*0002*/ 	.short	(.L_276 - .L_275)
.L_275:
        /*0004*/ 	.word	0x00000082


	//----- nvinfo : EIATTR_KPARAM_INFO
	.align		4
.L_276:
        /*0008*/ 	.byte	0x04, 0x17
        /*000a*/ 	.short	(.L_278 - .L_277)
.L_277:
        /*000c*/ 	.word	0x00000000
        /*0010*/ 	.short	0x0000
        /*0012*/ 	.short	0x0000
        /*0014*/ 	.byte	0x00, 0xf0, 0xe1, 0x10


	//----- nvinfo : EIATTR_SPARSE_MMA_MASK
	.align		4
.L_278:
        /*0018*/ 	.byte	0x03, 0x50
        /*001a*/ 	.short	0x0000


	//----- nvinfo : EIATTR_MAXREG_COUNT
	.align		4
        /*001c*/ 	.byte	0x03, 0x1b
        /*001e*/ 	.short	0x00ff


	//----- nvinfo : EIATTR_MERCURY_ISA_VERSION
	.align		4
        /*0020*/ 	.byte	0x03, 0x5f
        /*0022*/ 	.short	0x0101


	//----- nvinfo : EIATTR_EXIT_INSTR_OFFSETS
	.align		4
        /*0024*/ 	.byte	0x04, 0x1c
        /*0026*/ 	.short	(.L_280 - .L_279)


	//   ....[0]....
.L_279:
        /*0028*/ 	.word	0x00000010


	//----- nvinfo : EIATTR_MAX_THREADS
	.align		4
.L_280:
        /*002c*/ 	.byte	0x04, 0x05
        /*002e*/ 	.short	(.L_282 - .L_281)
.L_281:
        /*0030*/ 	.word	0x00000100
        /*0034*/ 	.word	0x00000001
        /*0038*/ 	.word	0x00000001


	//----- nvinfo : EIATTR_CBANK_PARAM_SIZE
	.align		4
.L_282:
        /*003c*/ 	.byte	0x03, 0x19
        /*003e*/ 	.short	0x0438


	//----- nvinfo : EIATTR_PARAM_CBANK
	.align		4
        /*0040*/ 	.byte	0x04, 0x0a
        /*0042*/ 	.short	(.L_284 - .L_283)
	.align		4
.L_283:
        /*0044*/ 	.word	index@(.nv.constant0._ZN7cutlass13device_kernelIN5flash19enable_sm80_to_sm89INS1_16FlashAttnFwdSm80INS1_25CollectiveMainloopFwdSm80ILi8ELi2ELb0EN4cute5tupleIJNS5_1CILi128EEENS7_ILi64EEENS7_ILi192EEEEEELi192ENS_6half_tEfNS_4arch4Sm80ELb0ELb1ELb1ELb1ELb1ELb0ELb1ELb1EEENS1_21CollectiveEpilogueFwdINS6_IJS8_SA_S9_EEENS6_IJNS7_ILi1EEESI_SI_EEESC_SE_Li256ELb1ELb1ELb1ELb0EEENS1_36VarlenDynamicPersistentTileSchedulerILi128ELi64ELi256ELi256ELb1ELb1ELb0ELb1ELb0ELb1EEEEEEEEEvNT_6ParamsE)
        /*0048*/ 	.short	0x0210
        /*004a*/ 	.short	0x0438


	//----- nvinfo : EIATTR_SW_WAR
	.align		4
.L_284:
        /*004c*/ 	.byte	0x04, 0x36
        /*004e*/ 	.short	(.L_286 - .L_285)
.L_285:
        /*0050*/ 	.word	0x00000008
.L_286:


//--------------------- .nv.info._ZN7cutlass13device_kernelIN5flash19enable_sm80_to_sm89INS1_16FlashAttnFwdSm80INS1_25CollectiveMainloopFwdSm80ILi8ELi2ELb0EN4cute5tupleIJNS5_1CILi128EEENS7_ILi64EEENS7_ILi192EEEEEELi192ENS_6half_tEfNS_4arch4Sm80ELb0ELb1ELb1ELb1ELb1ELb1ELb1ELb1EEENS1_21CollectiveEpilogueFwdINS6_IJS8_SA_S9_EEENS6_IJNS7_ILi1EEESI_SI_EEESC_SE_Li256ELb1ELb1ELb1ELb0EEENS1_36VarlenDynamicPersistentTileSchedulerILi128ELi64ELi256ELi256ELb1ELb1ELb0ELb1ELb0ELb1EEEEEEEEEvNT_6ParamsE --------------------------
	.section	.nv.info._ZN7cutlass13device_kernelIN5flash19enable_sm80_to_sm89INS1_16FlashAttnFwdSm80INS1_25CollectiveMainloopFwdSm80ILi8ELi2ELb0EN4cute5tupleIJNS5_1CILi128EEENS7_ILi64EEENS7_ILi192EEEEEELi192ENS_6half_tEfNS_4arch4Sm80ELb0ELb1ELb1ELb1ELb1ELb1ELb1ELb1EEENS1_21CollectiveEpilogueFwdINS6_IJS8_SA_S9_EEENS6_IJNS7_ILi1EEESI_SI_EEESC_SE_Li256ELb1ELb1ELb1ELb0EEENS1_36VarlenDynamicPersistentTileSchedulerILi128ELi64ELi256ELi256ELb1ELb1ELb0ELb1ELb0ELb1EEEEEEEEEvNT_6ParamsE,"",@"SHT_CUDA_INFO"
	.sectionflags	@""
	.align	4


	//----- nvinfo : EIATTR_CUDA_API_VERSION
	.align		4
        /*0000*/ 	.byte	0x04, 0x37
        /*0002*/ 	.short	(.L_288 - .L_287)
.L_287:
        /*0004*/ 	.word	0x00000082


	//----- nvinfo : EIATTR_KPARAM_INFO
	.align		4
.L_288:
        /*0008*/ 	.byte	0x04, 0x17
        /*000a*/ 	.short	(.L_290 - .L_289)
.L_289:
        /*000c*/ 	.word	0x00000000
        /*0010*/ 	.short	0x0000
        /*0012*/ 	.short	0x0000
        /*0014*/ 	.byte	0x00, 0xf0, 0xe1, 0x10


	//----- nvinfo : EIATTR_SPARSE_MMA_MASK
	.align		4
.L_290:
        /*0018*/ 	.byte	0x03, 0x50
        /*001a*/ 	.short	0x0000


	//----- nvinfo : EIATTR_MAXREG_COUNT
	.align		4
        /*001c*/ 	.byte	0x03, 0x1b
        /*001e*/ 	.short	0x00ff


	//----- nvinfo : EIATTR_MERCURY_ISA_VERSION
	.align		4
        /*0020*/ 	.byte	0x03, 0x5f
        /*0022*/ 	.short	0x0101


	//----- nvinfo : EIATTR_EXIT_INSTR_OFFSETS
	.align		4
        /*0024*/ 	.byte	0x04, 0x1c
        /*0026*/ 	.short	(.L_292 - .L_291)


	//   ....[0]....
.L_291:
        /*0028*/ 	.word	0x00000010


	//----- nvinfo : EIATTR_MAX_THREADS
	.align		4
.L_292:
        /*002c*/ 	.byte	0x04, 0x05
        /*002e*/ 	.short	(.L_294 - .L_293)
.L_293:
        /*0030*/ 	.word	0x00000100
        /*0034*/ 	.word	0x00000001
        /*0038*/ 	.word	0x00000001


	//----- nvinfo : EIATTR_CBANK_PARAM_SIZE
	.align		4
.L_294:
        /*003c*/ 	.byte	0x03, 0x19
        /*003e*/ 	.short	0x0438


	//----- nvinfo : EIATTR_PARAM_CBANK
	.align		4
        /*0040*/ 	.byte	0x04, 0x0a
        /*0042*/ 	.short	(.L_296 - .L_295)
	.align		4
.L_295:
        /*0044*/ 	.word	index@(.nv.constant0._ZN7cutlass13device_kernelIN5flash19enable_sm80_to_sm89INS1_16FlashAttnFwdSm80INS1_25CollectiveMainloopFwdSm80ILi8ELi2ELb0EN4cute5tupleIJNS5_1CILi128EEENS7_ILi64EEENS7_ILi192EEEEEELi192ENS_6half_tEfNS_4arch4Sm80ELb0ELb1ELb1ELb1ELb1ELb1ELb1ELb1EEENS1_21CollectiveEpilogueFwdINS6_IJS8_SA_S9_EEENS6_IJNS7_ILi1EEESI_SI_EEESC_SE_Li256ELb1ELb1ELb1ELb0EEENS1_36VarlenDynamicPersistentTileSchedulerILi128ELi64ELi256ELi256ELb1ELb1ELb0ELb1ELb0ELb1EEEEEEEEEvNT_6ParamsE)
        /*0048*/ 	.short	0x0210
        /*004a*/ 	.short	0x0438


	//----- nvinfo : EIATTR_SW_WAR
	.align		4
.L_296:
        /*004c*/ 	.byte	0x04, 0x36
        /*004e*/ 	.short	(.L_298 - .L_297)
.L_297:
        /*0050*/ 	.word	0x00000008
.L_298:


//--------------------- .nv.info._ZN7cutlass13device_kernelIN5flash19enable_sm80_to_sm89INS1_16FlashAttnFwdSm80INS1_25CollectiveMainloopFwdSm80ILi8ELi2ELb0EN4cute5tupleIJNS5_1CILi128EEENS7_ILi64EEENS7_ILi192EEEEEELi192ENS_6half_tEfNS_4arch4Sm80ELb1ELb0ELb1ELb0ELb1ELb0ELb1ELb1EEENS1_21CollectiveEpilogueFwdINS6_IJS8_SA_S9_EEENS6_IJNS7_ILi1EEESI_SI_EEESC_SE_Li256ELb0ELb1ELb1ELb0EEENS1_30DynamicPersistentTileSchedulerILi256ELi256ELb1ELb1ELb0EEEEEEEEEvNT_6ParamsE --------------------------
	.section	.nv.info._ZN7cutlass13device_kernelIN5flash19enable_sm80_to_sm89INS1_16FlashAttnFwdSm80INS1_25CollectiveMainloopFwdSm80ILi8ELi2ELb0EN4cute5tupleIJNS5_1CILi128EEENS7_ILi64EEENS7_ILi192EEEEEELi192ENS_6half_tEfNS_4arch4Sm80ELb1ELb0ELb1ELb0ELb1ELb0ELb1ELb1EEENS1_21CollectiveEpilogueFwdINS6_IJS8_SA_S9_EEENS6_IJNS7_ILi1EEESI_SI_EEESC_SE_Li256ELb0ELb1ELb1ELb0EEENS1_30DynamicPersistentTileSchedulerILi256ELi256ELb1ELb1ELb0EEEEEEEEEvNT_6ParamsE,"",@"SHT_CUDA_INFO"
	.sectionflags	@""
	.align	4


	//----- nvinfo : EIATTR_CUDA_API_VERSION
	.align		4
        /*0000*/ 	.byte	0x04, 0x37
        /*0002*/ 	.short	(.L_300 - .L_299)
.L_299:
        /*0004*/ 	.word	0x00000082


	//----- nvinfo : EIATTR_KPARAM_INFO
	.align		4
.L_300:
        /*0008*/ 	.byte	0x04, 0x17
        /*000a*/ 	.short	(.L_302 - .L_301)
.L_301:
        /*000c*/ 	.word	0x00000000
        /*0010*/ 	.short	0x0000
        /*0012*/ 	.short	0x0000
        /*0014*/ 	.byte	0x00, 0xf0, 0xa1, 0x10


	//----- nvinfo : EIATTR_SPARSE_MMA_MASK
	.align		4
.L_302:
        /*0018*/ 	.byte	0x03, 0x50
        /*001a*/ 	.short	0x0000


	//----- nvinfo : EIATTR_MAXREG_COUNT
	.align		4
        /*001c*/ 	.byte	0x03, 0x1b
        /*001e*/ 	.short	0x00ff


	//----- nvinfo : EIATTR_MERCURY_ISA_VERSION
	.align		4
        /*0020*/ 	.byte	0x03, 0x5f
        /*0022*/ 	.short	0x0101


	//----- nvinfo : EIATTR_EXIT_INSTR_OFFSETS
	.align		4
        /*0024*/ 	.byte	0x04, 0x1c
        /*0026*/ 	.short	(.L_304 - .L_303)


	//   ....[0]....
.L_303:
        /*0028*/ 	.word	0x00000010


	//----- nvinfo : EIATTR_MAX_THREADS
	.align		4
.L_304:
        /*002c*/ 	.byte	0x04, 0x05
        /*002e*/ 	.short	(.L_306 - .L_305)
.L_305:
        /*0030*/ 	.word	0x00000100
        /*0034*/ 	.word	0x00000001
        /*0038*/ 	.word	0x00000001


	//----- nvinfo : EIATTR_CBANK_PARAM_SIZE
	.align		4
.L_306:
        /*003c*/ 	.byte	0x03, 0x19
        /*003e*/ 	.short	0x0428


	//----- nvinfo : EIATTR_PARAM_CBANK
	.align		4
        /*0040*/ 	.byte	0x04, 0x0a
        /*0042*/ 	.short	(.L_308 - .L_307)
	.align		4
.L_307:
        /*0044*/ 	.word	index@(.nv.constant0._ZN7cutlass13device_kernelIN5flash19enable_sm80_to_sm89INS1_16FlashAttnFwdSm80INS1_25CollectiveMainloopFwdSm80ILi8ELi2ELb0EN4cute5tupleIJNS5_1CILi128EEENS7_ILi64EEENS7_ILi192EEEEEELi192ENS_6half_tEfNS_4arch4Sm80ELb1ELb0ELb1ELb0ELb1ELb0ELb1ELb1EEENS1_21CollectiveEpilogueFwdINS6_IJS8_SA_S9_EEENS6_IJNS7_ILi1EEESI_SI_EEESC_SE_Li256ELb0ELb1ELb1ELb0EEENS1_30DynamicPersistentTileSchedulerILi256ELi256ELb1ELb1ELb0EEEEEEEEEvNT_6ParamsE)
        /*0048*/ 	.short	0x0210
        /*004a*/ 	.short	0x0428


	//----- nvinfo : EIATTR_SW_WAR
	.align		4
.L_308:
        /*004c*/ 	.byte	0x04, 0x36
        /*004e*/ 	.short	(.L_310 - .L_309)
.L_309:
        /*0050*/ 	.word	0x00000008
.L_310:


//--------------------- .nv.info._ZN7cutlass13device_kernelIN5flash19enable_sm80_to_sm89INS1_16FlashAttnFwdSm80INS1_25CollectiveMainloopFwdSm80ILi8ELi2ELb0EN4cute5tupleIJNS5_1CILi128EEENS7_ILi64EEENS7_ILi192EEEEEELi192ENS_6half_tEfNS_4arch4Sm80ELb1ELb0ELb1ELb1ELb1ELb0ELb1ELb1EEENS1_21CollectiveEpilogueFwdINS6_IJS8_SA_S9_EEENS6_IJNS7_ILi1EEESI_SI_EEESC_SE_Li256ELb1ELb1ELb1ELb0EEENS1_36VarlenDynamicPersistentTileSchedulerILi128ELi64ELi256ELi256ELb1ELb1ELb0ELb1ELb1ELb1EEEEEEEEEvNT_6ParamsE --------------------------
	.section	.nv.info._ZN7cutlass13device_kernelIN5flash19enable_sm80_to_sm89INS1_16FlashAttnFwdSm80INS1_25CollectiveMainloopFwdSm80ILi8ELi2ELb0EN4cute5tupleIJNS5_1CILi128EEENS7_ILi64EEENS7_ILi192EEEEEELi192ENS_6half_tEfNS_4arch4Sm80ELb1ELb0ELb1ELb1ELb1ELb0ELb1ELb1EEENS1_21CollectiveEpilogueFwdINS6_IJS8_SA_S9_EEENS6_IJNS7_ILi1EEESI_SI_EEESC_SE_Li256ELb1ELb1ELb1ELb0EEENS1_36VarlenDynamicPersistentTileSchedulerILi128ELi64ELi256ELi256ELb1ELb1ELb0ELb1ELb1ELb1EEEEEEEEEvNT_6ParamsE,"",@"SHT_CUDA_INFO"
	.sectionflags	@""
	.align	4


	//----- nvinfo : EIATTR_CUDA_API_VERSION
	.align		4
        /*0000*/ 	.byte	0x04, 0x37
        /*0002*/ 	.short	(.L_312 - .L_311)
.L_311:
        /*0004*/ 	.word	0x00000082


	//----- nvinfo : EIATTR_KPARAM_INFO
	.align		4
.L_312:
        /*0008*/ 	.byte	0x04, 0x17
        /*000a*/ 	.short	(.L_314 - .L_313)
.L_313:
        /*000c*/ 	.word	0x00000000
        /*0010*/ 	.short	0x0000
        /*0012*/ 	.short	0x0000
        /*0014*/ 	.byte	0x00, 0xf0, 0xe1, 0x10


	//----- nvinfo : EIATTR_SPARSE_MMA_MASK
	.align		4
.L_314:
        /*0018*/ 	.byte	0x03, 0x50
        /*001a*/ 	.short	0x0000


	//----- nvinfo : EIATTR_MAXREG_COUNT
	.align		4
        /*001c*/ 	.byte	0x03, 0x1b
        /*001e*/ 	.short	0x00ff


	//----- nvinfo : EIATTR_MERCURY_ISA_VERSION
	.align		4
        /*0020*/ 	.byte	0x03, 0x5f
        /*0022*/ 	.short	0x0101


	//----- nvinfo : EIATTR_EXIT_INSTR_OFFSETS
	.align		4
        /*0024*/ 	.byte	0x04, 0x1c
        /*0026*/ 	.short	(.L_316 - .L_315)


	//   ....[0]....
.L_315:
        /*0028*/ 	.word	0x00000010


	//----- nvinfo : EIATTR_MAX_THREADS
	.align		4
.L_316:
        /*002c*/ 	.byte	0x04, 0x05
        /*002e*/ 	.short	(.L_318 - .L_317)
.L_317:
        /*0030*/ 	.word	0x00000100
        /*0034*/ 	.word	0x00000001
        /*0038*/ 	.word	0x00000001


	//----- nvinfo : EIATTR_CBANK_PARAM_SIZE
	.align		4
.L_318:
        /*003c*/ 	.byte	0x03, 0x19
        /*003e*/ 	.short	0x0438


	//----- nvinfo : EIATTR_PARAM_CBANK
	.align		4
        /*0040*/ 	.byte	0x04, 0x0a
        /*0042*/ 	.short	(.L_320 - .L_319)
	.align		4
.L_319:
        /*0044*/ 	.word	index@(.nv.constant0._ZN7cutlass13device_kernelIN5flash19enable_sm80_to_sm89INS1_16FlashAttnFwdSm80INS1_25CollectiveMainloopFwdSm80ILi8ELi2ELb0EN4cute5tupleIJNS5_1CILi128EEENS7_ILi64EEENS7_ILi192EEEEEELi192ENS_6half_tEfNS_4arch4Sm80ELb1ELb0ELb1ELb1ELb1ELb0ELb1ELb1EEENS1_21CollectiveEpilogueFwdINS6_IJS8_SA_S9_EEENS6_IJNS7_ILi1EEESI_SI_EEESC_SE_Li256ELb1ELb1ELb1ELb0EEENS1_36VarlenDynamicPersistentTileSchedulerILi128ELi64ELi256ELi256ELb1ELb1ELb0ELb1ELb1ELb1EEEEEEEEEvNT_6ParamsE)
        /*0048*/ 	.short	0x0210
        /*004a*/ 	.short	0x0438


	//----- nvinfo : EIATTR_SW_WAR
	.align		4
.L_320:
        /*004c*/ 	.byte	0x04, 0x36
        /*004e*/ 	.short	(.L_322 - .L_321)
.L_321:
        /*0050*/ 	.word	0x00000008
.L_322:


//--------------------- .nv.info._ZN7cutlass13device_kernelIN5flash19enable_sm80_to_sm89INS1_16FlashAttnFwdSm80INS1_25CollectiveMainloopFwdSm80ILi8ELi2ELb0EN4cute5tupleIJNS5_1CILi128EEENS7_ILi64EEENS7_ILi192EEEEEELi192ENS_6half_tEfNS_4arch4Sm80ELb1ELb0ELb1ELb1ELb1ELb1ELb1ELb1EEENS1_21CollectiveEpilogueFwdINS6_IJS8_SA_S9_EEENS6_IJNS7_ILi1EEESI_SI_EEESC_SE_Li256ELb1ELb1ELb1ELb0EEENS1_36VarlenDynamicPersistentTileSchedulerILi128ELi64ELi256ELi256ELb1ELb1ELb0ELb1ELb1ELb1EEEEEEEEEvNT_6ParamsE --------------------------
	.section	.nv.info._ZN7cutlass13device_kernelIN5flash19enable_sm80_to_sm89INS1_16FlashAttnFwdSm80INS1_25CollectiveMainloopFwdSm80ILi8ELi2ELb0EN4cute5tupleIJNS5_1CILi128EEENS7_ILi64EEENS7_ILi192EEEEEELi192ENS_6half_tEfNS_4arch4Sm80ELb1ELb0ELb1ELb1ELb1ELb1ELb1ELb1EEENS1_21CollectiveEpilogueFwdINS6_IJS8_SA_S9_EEENS6_IJNS7_ILi1EEESI_SI_EEESC_SE_Li256ELb1ELb1ELb1ELb0EEENS1_36VarlenDynamicPersistentTileSchedulerILi128ELi64ELi256ELi256ELb1ELb1ELb0ELb1ELb1ELb1EEEEEEEEEvNT_6ParamsE,"",@"SHT_CUDA_INFO"
	.sectionflags	@""
	.align	4


	//----- nvinfo : EIATTR_CUDA_API_VERSION
	.align		4
        /*0000*/ 	.byte	0x04, 0x37
        /*0002*/ 	.short	(.L_324 - .L_323)
.L_323:
        /*0004*/ 	.word	0x00000082


	//----- nvinfo : EIATTR_KPARAM_INFO
	.align		4
.L_324:
        /*0008*/ 	.byte	0x04, 0x17
        /*000a*/ 	.short	(.L_326 - .L_325)
.L_325:
        /*000c*/ 	.word	0x00000000
        /*0010*/ 	.short	0x0000
        /*0012*/ 	.short	0x0000
        /*0014*/ 	.byte	0x00, 0xf0, 0xe1, 0x10


	//----- nvinfo : EIATTR_SPARSE_MMA_MASK
	.align		4
.L_326:
        /*0018*/ 	.byte	0x03, 0x50
        /*001a*/ 	.short	0x0000


	//----- nvinfo : EIATTR_MAXREG_COUNT
	.align		4
        /*001c*/ 	.byte	0x03, 0x1b
        /*001e*/ 	.short	0x00ff


	//----- nvinfo : EIATTR_MERCURY_ISA_VERSION
	.align		4
        /*0020*/ 	.byte	0x03, 0x5f
        /*0022*/ 	.short	0x0101


	//----- nvinfo : EIATTR_EXIT_INSTR_OFFSETS
	.align		4
        /*0024*/ 	.byte	0x04, 0x1c
        /*0026*/ 	.short	(.L_328 - .L_327)


	//   ....[0]....
.L_327:
        /*0028*/ 	.word	0x00000010


	//----- nvinfo : EIATTR_MAX_THREADS
	.align		4
.L_328:
        /*002c*/ 	.byte	0x04, 0x05
        /*002e*/ 	.short	(.L_330 - .L_329)
.L_329:
        /*0030*/ 	.word	0x00000100
        /*0034*/ 	.word	0x00000001
        /*0038*/ 	.word	0x00000001


	//----- nvinfo : EIATTR_CBANK_PARAM_SIZE
	.align		4
.L_330:
        /*003c*/ 	.byte	0x03, 0x19
        /*003e*/ 	.short	0x0438


	//----- nvinfo : EIATTR_PARAM_CBANK
	.align		4
        /*0040*/ 	.byte	0x04, 0x0a
        /*0042*/ 	.short	(.L_332 - .L_331)
	.align		4
.L_331:
        /*0044*/ 	.word	index@(.nv.constant0._ZN7cutlass13device_kernelIN5flash19enable_sm80_to_sm89INS1_16FlashAttnFwdSm80INS1_25CollectiveMainloopFwdSm80ILi8ELi2ELb0EN4cute5tupleIJNS5_1CILi128EEENS7_ILi64EEENS7_ILi192EEEEEELi192ENS_6half_tEfNS_4arch4Sm80ELb1ELb0ELb1ELb1ELb1ELb1ELb1ELb1EEENS1_21CollectiveEpilogueFwdINS6_IJS8_SA_S9_EEENS6_IJNS7_ILi1EEESI_SI_EEESC_SE_Li256ELb1ELb1ELb1ELb0EEENS1_36VarlenDynamicPersistentTileSchedulerILi128ELi64ELi256ELi256ELb1ELb1ELb0ELb1ELb1ELb1EEEEEEEEEvNT_6ParamsE)
        /*0048*/ 	.short	0x0210
        /*004a*/ 	.short	0x0438


	//----- nvinfo : EIATTR_SW_WAR
	.align		4
.L_332:
        /*004c*/ 	.byte	0x04, 0x36
        /*004e*/ 	.short	(.L_334 - .L_333)
.L_333:
        /*0050*/ 	.word	0x00000008
.L_334:


//--------------------- .nv.callgraph             --------------------------
	.section	.nv.callgraph,"",@"SHT_CUDA_CALLGRAPH"
	.align	4
	.sectionentsize	8
	.align		4
        /*0000*/ 	.word	0x00000000
	.align		4
        /*0004*/ 	.word	0xffffffff
	.align		4
        /*0008*/ 	.word	0x00000000
	.align		4
        /*000c*/ 	.word	0xfffffffe
	.align		4
        /*0010*/ 	.word	0x00000000
	.align		4
        /*0014*/ 	.word	0xfffffffd
	.align		4
        /*0018*/ 	.word	0x00000000
	.align		4
        /*001c*/ 	.word	0xfffffffc


//--------------------- .nv.constant4             --------------------------
	.section	.nv.constant4,"a",@progbits
	.align	8
	.align		8
.nv.constant4:
        /*0000*/ 	.dword	_ZN86_INTERNAL_238bc430_50_flash_fwd_hdim192_fp16_paged_split_softcap_sm80_cu_1f2e7571_31614cuda3std3__45__cpo5beginE
	.align		8
        /*0008*/ 	.dword	_ZN86_INTERNAL_238bc430_50_flash_fwd_hdim192_fp16_paged_split_softcap_sm80_cu_1f2e7571_31614cuda3std3__45__cpo3endE
	.align		8
        /*0010*/ 	.dword	_ZN86_INTERNAL_238bc430_50_flash_fwd_hdim192_fp16_paged_split_softcap_sm80_cu_1f2e7571_31614cuda3std3__45__cpo6cbeginE
	.align		8
        /*0018*/ 	.dword	_ZN86_INTERNAL_238bc430_50_flash_fwd_hdim192_fp16_paged_split_softcap_sm80_cu_1f2e7571_31614cuda3std3__45__cpo4cendE
	.align		8
        /*0020*/ 	.dword	_ZN86_INTERNAL_238bc430_50_flash_fwd_hdim192_fp16_paged_split_softcap_sm80_cu_1f2e7571_31614cuda3std3__488_GLOBAL__N__238bc430_50_flash_fwd_hdim192_fp16_paged_split_softcap_sm80_cu_1f2e7571_31616ignoreE
	.align		8
        /*0028*/ 	.dword	_ZN86_INTERNAL_238bc430_50_flash_fwd_hdim192_fp16_paged_split_softcap_sm80_cu_1f2e7571_31614cuda3std3__419piecewise_constructE
	.align		8
        /*0030*/ 	.dword	_ZN86_INTERNAL_238bc430_50_flash_fwd_hdim192_fp16_paged_split_softcap_sm80_cu_1f2e7571_31614cuda3std3__48in_placeE
	.align		8
        /*0038*/ 	.dword	_ZN86_INTERNAL_238bc430_50_flash_fwd_hdim192_fp16_paged_split_softcap_sm80_cu_1f2e7571_31614cuda3std6ranges3__45__cpo4swapE
	.align		8
        /*0040*/ 	.dword	_ZN86_INTERNAL_238bc430_50_flash_fwd_hdim192_fp16_paged_split_softcap_sm80_cu_1f2e7571_31614cuda3std6ranges3__45__cpo9iter_moveE
	.align		8
        /*0048*/ 	.dword	_ZN86_INTERNAL_238bc430_50_flash_fwd_hdim192_fp16_paged_split_softcap_sm80_cu_1f2e7571_31614cute7productE
	.align		8
        /*0050*/ 	.dword	_ZN86_INTERNAL_238bc430_50_flash_fwd_hdim192_fp16_paged_split_softcap_sm80_cu_1f2e7571_31614cute1_E


//--------------------- .text._ZN7cutlass13device_kernelIN5flash19enable_sm80_to_sm89INS1_16FlashAttnFwdSm80INS1_25CollectiveMainloopFwdSm80ILi8ELi1ELb0EN4cute5tupleIJNS5_1CILi128EEENS7_ILi64EEENS7_ILi192EEEEEELi192ENS_6half_tEfNS_4arch4Sm80ELb0ELb0ELb1ELb0ELb1ELb0ELb1ELb1EEENS1_21CollectiveEpilogueFwdINS6_IJS8_SA_S9_EEENS6_IJNS7_ILi1EEESI_SI_EEESC_SE_Li256ELb0ELb1ELb1ELb0EEENS1_19SingleTileSchedulerILb0ELb1ELb1ELi128EEEEEEEEEvNT_6ParamsE --------------------------
	.section	.text._ZN7cutlass13device_kernelIN5flash19enable_sm80_to_sm89INS1_16FlashAttnFwdSm80INS1_25CollectiveMainloopFwdSm80ILi8ELi1ELb0EN4cute5tupleIJNS5_1CILi128EEENS7_ILi64EEENS7_ILi192EEEEEELi192ENS_6half_tEfNS_4arch4Sm80ELb0ELb0ELb1ELb0ELb1ELb0ELb1ELb1EEENS1_21CollectiveEpilogueFwdINS6_IJS8_SA_S9_EEENS6_IJNS7_ILi1EEESI_SI_EEESC_SE_Li256ELb0ELb1ELb1ELb0EEENS1_19SingleTileSchedulerILb0ELb1ELb1ELi128EEEEEEEEEvNT_6ParamsE,"ax",@progbits
	.align	128
.text._ZN7cutlass13device_kernelIN5flash19enable_sm80_to_sm89INS1_16FlashAttnFwdSm80INS1_25CollectiveMainloopFwdSm80ILi8ELi1ELb0EN4cute5tupleIJNS5_1CILi128EEENS7_ILi64EEENS7_ILi192EEEEEELi192ENS_6half_tEfNS_4arch4Sm80ELb0ELb0ELb1ELb0ELb1ELb0ELb1ELb1EEENS1_21CollectiveEpilogueFwdINS6_IJS8_SA_S9_EEENS6_IJNS7_ILi1EEESI_SI_EEESC_SE_Li256ELb0ELb1ELb1ELb0EEENS1_19SingleTileSchedulerILb0ELb1ELb1ELi128EEEEEEEEEvNT_6ParamsE:
        .type           _ZN7cutlass13device_kernelIN5flash19enable_sm80_to_sm89INS1_16FlashAttnFwdSm80INS1_25CollectiveMainloopFwdSm80ILi8ELi1ELb0EN4cute5tupleIJNS5_1CILi128EEENS7_ILi64EEENS7_ILi192EEEEEELi192ENS_6half_tEfNS_4arch4Sm80ELb0ELb0ELb1ELb0ELb1ELb0ELb1ELb1EEENS1_21CollectiveEpilogueFwdINS6_IJS8_SA_S9_EEENS6_IJNS7_ILi1EEESI_SI_EEESC_SE_Li256ELb0ELb1ELb1ELb0EEENS1_19SingleTileSchedulerILb0ELb1ELb1ELi128EEEEEEEEEvNT_6ParamsE,@function
        .size           _ZN7cutlass13device_kernelIN5flash19enable_sm80_to_sm89INS1_16FlashAttnFwdSm80INS1_25CollectiveMainloopFwdSm80ILi8ELi1ELb0EN4cute5tupleIJNS5_1CILi128EEENS7_ILi64EEENS7_ILi192EEEEEELi192ENS_6half_tEfNS_4arch4Sm80ELb0ELb0ELb1ELb0ELb1ELb0ELb1ELb1EEENS1_21CollectiveEpilogueFwdINS6_IJS8_SA_S9_EEENS6_IJNS7_ILi1EEESI_SI_EEESC_SE_Li256ELb0ELb1ELb1ELb0EEENS1_19SingleTileSchedulerILb0ELb1ELb1ELi128EEEEEEEEEvNT_6ParamsE,(.L_x_18 - _ZN7cutlass13device_kernelIN5flash19enable_sm80_to_sm89INS1_16FlashAttnFwdSm80INS1_25CollectiveMainloopFwdSm80ILi8ELi1ELb0EN4cute5tupleIJNS5_1CILi128EEENS7_ILi64EEENS7_ILi192EEEEEELi192ENS_6half_tEfNS_4arch4Sm80ELb0ELb0ELb1ELb0ELb1ELb0ELb1ELb1EEENS1_21CollectiveEpilogueFwdINS6_IJS8_SA_S9_EEENS6_IJNS7_ILi1EEESI_SI_EEESC_SE_Li256ELb0ELb1ELb1ELb0EEENS1_19SingleTileSchedulerILb0ELb1ELb1ELi128EEEEEEEEEvNT_6ParamsE)
        .other          _ZN7cutlass13device_kernelIN5flash19enable_sm80_to_sm89INS1_16FlashAttnFwdSm80INS1_25CollectiveMainloopFwdSm80ILi8ELi1ELb0EN4cute5tupleIJNS5_1CILi128EEENS7_ILi64EEENS7_ILi192EEEEEELi192ENS_6half_tEfNS_4arch4Sm80ELb0ELb0ELb1ELb0ELb1ELb0ELb1ELb1EEENS1_21CollectiveEpilogueFwdINS6_IJS8_SA_S9_EEENS6_IJNS7_ILi1EEESI_SI_EEESC_SE_Li256ELb0ELb1ELb1ELb0EEENS1_19SingleTileSchedulerILb0ELb1ELb1ELi128EEEEEEEEEvNT_6ParamsE,@"STO_CUDA_ENTRY STV_DEFAULT"
_ZN7cutlass13device_kernelIN5flash19enable_sm80_to_sm89INS1_16FlashAttnFwdSm80INS1_25CollectiveMainloopFwdSm80ILi8ELi1ELb0EN4cute5tupleIJNS5_1CILi128EEENS7_ILi64EEENS7_ILi192EEEEEELi192ENS_6half_tEfNS_4arch4Sm80ELb0ELb0ELb1ELb0ELb1ELb0ELb1ELb1EEENS1_21CollectiveEpilogueFwdINS6_IJS8_SA_S9_EEENS6_IJNS7_ILi1EEESI_SI_EEESC_SE_Li256ELb0ELb1ELb1ELb0EEENS1_19SingleTileSchedulerILb0ELb1ELb1ELi128EEEEEEEEEvNT_6ParamsE:
[----:B------:R-:W-:Y:S01]  /*0000*/  LDC R1, c[0x0][0x28] ;  /* 0x00000a00ff017b82 */ /* 0x000fe20000000800 */
[----:B------:R-:W-:Y:S05]  /*0010*/  EXIT ;  /* 0x000000000000794d */ /* 0x000fea0003800000 */
.L_x_0:
[----:B------:R-:W-:-:S00]  /*0020*/  BRA `(.L_x_0) ;  /* 0xfffffffc00fc7947 */ /* 0x000fc0000383ffff */
[----:B------:R-:W-:-:S00]  /*0030*/  NOP ;  /* 0x0000000000007918 */ /* 0x000fc00000000000 */
        /* <DEDUP_REMOVED lines=12> */
.L_x_18:


//--------------------- .text._ZN7cutlass13device_kernelIN5flash19enable_sm80_to_sm89INS1_16FlashAttnFwdSm80INS1_25CollectiveMainloopFwdSm80ILi8ELi1ELb0EN4cute5tupleIJNS5_1CILi128EEENS7_ILi64EEENS7_ILi192EEEEEELi192ENS_6half_tEfNS_4arch4Sm80ELb0ELb0ELb1ELb1ELb1ELb0ELb1ELb1EEENS1_21CollectiveEpilogueFwdINS6_IJS8_SA_S9_EEENS6_IJNS7_ILi1EEESI_SI_EEESC_SE_Li256ELb1ELb1ELb1ELb0EEENS1_36VarlenDynamicPersistentTileSchedulerILi128ELi64ELi256ELi256ELb1ELb1ELb0ELb0ELb1ELb1EEEEEEEEEvNT_6ParamsE --------------------------
	.section	.text._ZN7cutlass13device_kernelIN5flash19enable_sm80_to_sm89INS1_16FlashAttnFwdSm80INS1_25CollectiveMainloopFwdSm80ILi8ELi1ELb0EN4cute5tupleIJNS5_1CILi128EEENS7_ILi64EEENS7_ILi192EEEEEELi192ENS_6half_tEfNS_4arch4Sm80ELb0ELb0ELb1ELb1ELb1ELb0ELb1ELb1EEENS1_21CollectiveEpilogueFwdINS6_IJS8_SA_S9_EEENS6_IJNS7_ILi1EEESI_SI_EEESC_SE_Li256ELb1ELb1ELb1ELb0EEENS1_36VarlenDynamicPersistentTileSchedulerILi128ELi64ELi256ELi256ELb1ELb1ELb0ELb0ELb1ELb1EEEEEEEEEvNT_6ParamsE,"ax",@progbits
	.align	128
.text._ZN7cutlass13device_kernelIN5flash19enable_sm80_to_sm89INS1_16FlashAttnFwdSm80INS1_25CollectiveMainloopFwdSm80ILi8ELi1ELb0EN4cute5tupleIJNS5_1CILi128EEENS7_ILi64EEENS7_ILi192EEEEEELi192ENS_6half_tEfNS_4arch4Sm80ELb0ELb0ELb1ELb1ELb1ELb0ELb1ELb1EEENS1_21CollectiveEpilogueFwdINS6_IJS8_SA_S9_EEENS6_IJNS7_ILi1EEESI_SI_EEESC_SE_Li256ELb1ELb1ELb1ELb0EEENS1_36VarlenDynamicPersistentTileSchedulerILi128ELi64ELi256ELi256ELb1ELb1ELb0ELb0ELb1ELb1EEEEEEEEEvNT_6ParamsE:
        .type           _ZN7cutlass13device_kernelIN5flash19enable_sm80_to_sm89INS1_16FlashAttnFwdSm80INS1_25CollectiveMainloopFwdSm80ILi8ELi1ELb0EN4cute5tupleIJNS5_1CILi128EEENS7_ILi64EEENS7_ILi192EEEEEELi192ENS_6half_tEfNS_4arch4Sm80ELb0ELb0ELb1ELb1ELb1ELb0ELb1ELb1EEENS1_21CollectiveEpilogueFwdINS6_IJS8_SA_S9_EEENS6_IJNS7_ILi1EEESI_SI_EEESC_SE_Li256ELb1ELb1ELb1ELb0EEENS1_36VarlenDynamicPersistentTileSchedulerILi128ELi64ELi256ELi256ELb1ELb1ELb0ELb0ELb1ELb1EEEEEEEEEvNT_6ParamsE,@function
        .size           _ZN7cutlass13device_kernelIN5flash19enable_sm80_to_sm89INS1_16FlashAttnFwdSm80INS1_25CollectiveMainloopFwdSm80ILi8ELi1ELb0EN4cute5tupleIJNS5_1CILi128EEENS7_ILi64EEENS7_ILi192EEEEEELi192ENS_6half_tEfNS_4arch4Sm80ELb0ELb0ELb1ELb1ELb1ELb0ELb1ELb1EEENS1_21CollectiveEpilogueFwdINS6_IJS8_SA_S9_EEENS6_IJNS7_ILi1EEESI_SI_EEESC_SE_Li256ELb1ELb1ELb1ELb0EEENS1_36VarlenDynamicPersistentTileSchedulerILi128ELi64ELi256ELi256ELb1ELb1ELb0ELb0ELb1ELb1EEEEEEEEEvNT_6ParamsE,(.L_x_19 - _ZN7cutlass13device_kernelIN5flash19enable_sm80_to_sm89INS1_16FlashAttnFwdSm80INS1_25CollectiveMainloopFwdSm80ILi8ELi1ELb0EN4cute5tupleIJNS5_1CILi128EEENS7_ILi64EEENS7_ILi192EEEEEELi192ENS_6half_tEfNS_4arch4Sm80ELb0ELb0ELb1ELb1ELb1ELb0ELb1ELb1EEENS1_21CollectiveEpilogueFwdINS6_IJS8_SA_S9_EEENS6_IJNS7_ILi1EEESI_SI_EEESC_SE_Li256ELb1ELb1ELb1ELb0EEENS1_36VarlenDynamicPersistentTileSchedulerILi128ELi64ELi256ELi256ELb1ELb1ELb0ELb0ELb1ELb1EEEEEEEEEvNT_6ParamsE)
        .other          _ZN7cutlass13device_kernelIN5flash19enable_sm80_to_sm89INS1_16FlashAttnFwdSm80INS1_25CollectiveMainloopFwdSm80ILi8ELi1ELb0EN4cute5tupleIJNS5_1CILi128EEENS7_ILi64EEENS7_ILi192EEEEEELi192ENS_6half_tEfNS_4arch4Sm80ELb0ELb0ELb1ELb1ELb1ELb0ELb1ELb1EEENS1_21CollectiveEpilogueFwdINS6_IJS8_SA_S9_EEENS6_IJNS7_ILi1EEESI_SI_EEESC_SE_Li256ELb1ELb1ELb1ELb0EEENS1_36VarlenDynamicPersistentTileSchedulerILi128ELi64ELi256ELi256ELb1ELb1ELb0ELb0ELb1ELb1EEEEEEEEEvNT_6ParamsE,@"STO_CUDA_ENTRY STV_DEFAULT"
_ZN7cutlass13device_kernelIN5flash19enable_sm80_to_sm89INS1_16FlashAttnFwdSm80INS1_25CollectiveMainloopFwdSm80ILi8ELi1ELb0EN4cute5tupleIJNS5_1CILi128EEENS7_ILi64EEENS7_ILi192EEEEEELi192ENS_6half_tEfNS_4arch4Sm80ELb0ELb0ELb1ELb1ELb1ELb0ELb1ELb1EEENS1_21CollectiveEpilogueFwdINS6_IJS8_SA_S9_EEENS6_IJNS7_ILi1EEESI_SI_EEESC_SE_Li256ELb1ELb1ELb1ELb0EEENS1_36VarlenDynamicPersistentTileSchedulerILi128ELi64ELi256ELi256ELb1ELb1ELb0ELb0ELb1ELb1EEEEEEEEEvNT_6ParamsE:
[----:B------:R-:W-:Y:S01]  /*0000*/  LDC R1, c[0x0][0x28] ;  /* 0x00000a00ff017b82 */ /* 0x000fe20000000800 */
[----:B------:R-:W-:Y:S05]  /*0010*/  EXIT ;  /* 0x000000000000794d */ /* 0x000fea0003800000 */
.L_x_1:
        /* <DEDUP_REMOVED lines=14> */
.L_x_19:


//--------------------- .text._ZN7cutlass13device_kernelIN5flash19enable_sm80_to_sm89INS1_16FlashAttnFwdSm80INS1_25CollectiveMainloopFwdSm80ILi8ELi1ELb0EN4cute5tupleIJNS5_1CILi128EEENS7_ILi64EEENS7_ILi192EEEEEELi192ENS_6half_tEfNS_4arch4Sm80ELb0ELb0ELb1ELb1ELb1ELb1ELb1ELb1EEENS1_21CollectiveEpilogueFwdINS6_IJS8_SA_S9_EEENS6_IJNS7_ILi1EEESI_SI_EEESC_SE_Li256ELb1ELb1ELb1ELb0EEENS1_36VarlenDynamicPersistentTileSchedulerILi128ELi64ELi256ELi256ELb1ELb1ELb0ELb0ELb1ELb1EEEEEEEEEvNT_6ParamsE --------------------------
	.section	.text._ZN7cutlass13device_kernelIN5flash19enable_sm80_to_sm89INS1_16FlashAttnFwdSm80INS1_25CollectiveMainloopFwdSm80ILi8ELi1ELb0EN4cute5tupleIJNS5_1CILi128EEENS7_ILi64EEENS7_ILi192EEEEEELi192ENS_6half_tEfNS_4arch4Sm80ELb0ELb0ELb1ELb1ELb1ELb1ELb1ELb1EEENS1_21CollectiveEpilogueFwdINS6_IJS8_SA_S9_EEENS6_IJNS7_ILi1EEESI_SI_EEESC_SE_Li256ELb1ELb1ELb1ELb0EEENS1_36VarlenDynamicPersistentTileSchedulerILi128ELi64ELi256ELi256ELb1ELb1ELb0ELb0ELb1ELb1EEEEEEEEEvNT_6ParamsE,"ax",@progbits
	.align	128
.text._ZN7cutlass13device_kernelIN5flash19enable_sm80_to_sm89INS1_16FlashAttnFwdSm80INS1_25CollectiveMainloopFwdSm80ILi8ELi1ELb0EN4cute5tupleIJNS5_1CILi128EEENS7_ILi64EEENS7_ILi192EEEEEELi192ENS_6half_tEfNS_4arch4Sm80ELb0ELb0ELb1ELb1ELb1ELb1ELb1ELb1EEENS1_21CollectiveEpilogueFwdINS6_IJS8_SA_S9_EEENS6_IJNS7_ILi1EEESI_SI_EEESC_SE_Li256ELb1ELb1ELb1ELb0EEENS1_36VarlenDynamicPersistentTileSchedulerILi128ELi64ELi256ELi256ELb1ELb1ELb0ELb0ELb1ELb1EEEEEEEEEvNT_6ParamsE:
        .type           _ZN7cutlass13device_kernelIN5flash19enable_sm80_to_sm89INS1_16FlashAttnFwdSm80INS1_25CollectiveMainloopFwdSm80ILi8ELi1ELb0EN4cute5tupleIJNS5_1CILi128EEENS7_ILi64EEENS7_ILi192EEEEEELi192ENS_6half_tEfNS_4arch4Sm80ELb0ELb0ELb1ELb1ELb1ELb1ELb1ELb1EEENS1_21CollectiveEpilogueFwdINS6_IJS8_SA_S9_EEENS6_IJNS7_ILi1EEESI_SI_EEESC_SE_Li256ELb1ELb1ELb1ELb0EEENS1_36VarlenDynamicPersistentTileSchedulerILi128ELi64ELi256ELi256ELb1ELb1ELb0ELb0ELb1ELb1EEEEEEEEEvNT_6ParamsE,@function
        .size           _ZN7cutlass13device_kernelIN5flash19enable_sm80_to_sm89INS1_16FlashAttnFwdSm80INS1_25CollectiveMainloopFwdSm80ILi8ELi1ELb0EN4cute5tupleIJNS5_1CILi128EEENS7_ILi64EEENS7_ILi192EEEEEELi192ENS_6half_tEfNS_4arch4Sm80ELb0ELb0ELb1ELb1ELb1ELb1ELb1ELb1EEENS1_21CollectiveEpilogueFwdINS6_IJS8_SA_S9_EEENS6_IJNS7_ILi1EEESI_SI_EEESC_SE_Li256ELb1ELb1ELb1ELb0EEENS1_36VarlenDynamicPersistentTileSchedulerILi128ELi64ELi256ELi256ELb1ELb1ELb0ELb0ELb1ELb1EEEEEEEEEvNT_6ParamsE,(.L_x_20 - _ZN7cutlass13device_kernelIN5flash19enable_sm80_to_sm89INS1_16FlashAttnFwdSm80INS1_25CollectiveMainloopFwdSm80ILi8ELi1ELb0EN4cute5tupleIJNS5_1CILi128EEENS7_ILi64EEENS7_ILi192EEEEEELi192ENS_6half_tEfNS_4arch4Sm80ELb0ELb0ELb1ELb1ELb1ELb1ELb1ELb1EEENS1_21CollectiveEpilogueFwdINS6_IJS8_SA_S9_EEENS6_IJNS7_ILi1EEESI_SI_EEESC_SE_Li256ELb1ELb1ELb1ELb0EEENS1_36VarlenDynamicPersistentTileSchedulerILi128ELi64ELi256ELi256ELb1ELb1ELb0ELb0ELb1ELb1EEEEEEEEEvNT_6ParamsE)
        .other          _ZN7cutlass13device_kernelIN5flash19enable_sm80_to_sm89INS1_16FlashAttnFwdSm80INS1_25CollectiveMainloopFwdSm80ILi8ELi1ELb0EN4cute5tupleIJNS5_1CILi128EEENS7_ILi64EEENS7_ILi192EEEEEELi192ENS_6half_tEfNS_4arch4Sm80ELb0ELb0ELb1ELb1ELb1ELb1ELb1ELb1EEENS1_21CollectiveEpilogueFwdINS6_IJS8_SA_S9_EEENS6_IJNS7_ILi1EEESI_SI_EEESC_SE_Li256ELb1ELb1ELb1ELb0EEENS1_36VarlenDynamicPersistentTileSchedulerILi128ELi64ELi256ELi256ELb1ELb1ELb0ELb0ELb1ELb1EEEEEEEEEvNT_6ParamsE,@"STO_CUDA_ENTRY STV_DEFAULT"
_ZN7cutlass13device_kernelIN5flash19enable_sm80_to_sm89INS1_16FlashAttnFwdSm80INS1_25CollectiveMainloopFwdSm80ILi8ELi1ELb0EN4cute5tupleIJNS5_1CILi128EEENS7_ILi64EEENS7_ILi192EEEEEELi192ENS_6half_tEfNS_4arch4Sm80ELb0ELb0ELb1ELb1ELb1ELb1ELb1ELb1EEENS1_21CollectiveEpilogueFwdINS6_IJS8_SA_S9_EEENS6_IJNS7_ILi1EEESI_SI_EEESC_SE_Li256ELb1ELb1ELb1ELb0EEENS1_36VarlenDynamicPersistentTileSchedulerILi128ELi64ELi256ELi256ELb1ELb1ELb0ELb0ELb1ELb1EEEEEEEEEvNT_6ParamsE:
[----:B------:R-:W-:Y:S01]  /*0000*/  LDC R1, c[0x0][0x28] ;  /* 0x00000a00ff017b82 */ /* 0x000fe20000000800 */
[----:B------:R-:W-:Y:S05]  /*0010*/  EXIT ;  /* 0x000000000000794d */ /* 0x000fea0003800000 */
.L_x_2:
        /* <DEDUP_REMOVED lines=14> */
.L_x_20:


//--------------------- .text._ZN7cutlass13device_kernelIN5flash19enable_sm80_to_sm89INS1_16FlashAttnFwdSm80INS1_25CollectiveMainloopFwdSm80ILi8ELi1ELb0EN4cute5tupleIJNS5_1CILi128EEENS7_ILi64EEENS7_ILi192EEEEEELi192ENS_6half_tEfNS_4arch4Sm80ELb0ELb1ELb1ELb0ELb1ELb0ELb1ELb1EEENS1_21CollectiveEpilogueFwdINS6_IJS8_SA_S9_EEENS6_IJNS7_ILi1EEESI_SI_EEESC_SE_Li256ELb0ELb1ELb1ELb0EEENS1_19SingleTileSchedulerILb0ELb1ELb1ELi128EEEEEEEEEvNT_6ParamsE --------------------------
	.section	.text._ZN7cutlass13device_kernelIN5flash19enable_sm80_to_sm89INS1_16FlashAttnFwdSm80INS1_25CollectiveMainloopFwdSm80ILi8ELi1ELb0EN4cute5tupleIJNS5_1CILi128EEENS7_ILi64EEENS7_ILi192EEEEEELi192ENS_6half_tEfNS_4arch4Sm80ELb0ELb1ELb1ELb0ELb1ELb0ELb1ELb1EEENS1_21CollectiveEpilogueFwdINS6_IJS8_SA_S9_EEENS6_IJNS7_ILi1EEESI_SI_EEESC_SE_Li256ELb0ELb1ELb1ELb0EEENS1_19SingleTileSchedulerILb0ELb1ELb1ELi128EEEEEEEEEvNT_6ParamsE,"ax",@progbits
	.align	128
.text._ZN7cutlass13device_kernelIN5flash19enable_sm80_to_sm89INS1_16FlashAttnFwdSm80INS1_25CollectiveMainloopFwdSm80ILi8ELi1ELb0EN4cute5tupleIJNS5_1CILi128EEENS7_ILi64EEENS7_ILi192EEEEEELi192ENS_6half_tEfNS_4arch4Sm80ELb0ELb1ELb1ELb0ELb1ELb0ELb1ELb1EEENS1_21CollectiveEpilogueFwdINS6_IJS8_SA_S9_EEENS6_IJNS7_ILi1EEESI_SI_EEESC_SE_Li256ELb0ELb1ELb1ELb0EEENS1_19SingleTileSchedulerILb0ELb1ELb1ELi128EEEEEEEEEvNT_6ParamsE:
        .type           _ZN7cutlass13device_kernelIN5flash19enable_sm80_to_sm89INS1_16FlashAttnFwdSm80INS1_25CollectiveMainloopFwdSm80ILi8ELi1ELb0EN4cute5tupleIJNS5_1CILi128EEENS7_ILi64EEENS7_ILi192EEEEEELi192ENS_6half_tEfNS_4arch4Sm80ELb0ELb1ELb1ELb0ELb1ELb0ELb1ELb1EEENS1_21CollectiveEpilogueFwdINS6_IJS8_SA_S9_EEENS6_IJNS7_ILi1EEESI_SI_EEESC_SE_Li256ELb0ELb1ELb1ELb0EEENS1_19SingleTileSchedulerILb0ELb1ELb1ELi128EEEEEEEEEvNT_6ParamsE,@function
        .size           _ZN7cutlass13device_kernelIN5flash19enable_sm80_to_sm89INS1_16FlashAttnFwdSm80INS1_25CollectiveMainloopFwdSm80ILi8ELi1ELb0EN4cute5tupleIJNS5_1CILi128EEENS7_ILi64EEENS7_ILi192EEEEEELi192ENS_6half_tEfNS_4arch4Sm80ELb0ELb1ELb1ELb0ELb1ELb0ELb1ELb1EEENS1_21CollectiveEpilogueFwdINS6_IJS8_SA_S9_EEENS6_IJNS7_ILi1EEESI_SI_EEESC_SE_Li256ELb0ELb1ELb1ELb0EEENS1_19SingleTileSchedulerILb0ELb1ELb1ELi128EEEEEEEEEvNT_6ParamsE,(.L_x_21 - _ZN7cutlass13device_kernelIN5flash19enable_sm80_to_sm89INS1_16FlashAttnFwdSm80INS1_25CollectiveMainloopFwdSm80ILi8ELi1ELb0EN4cute5tupleIJNS5_1CILi128EEENS7_ILi64EEENS7_ILi192EEEEEELi192ENS_6half_tEfNS_4arch4Sm80ELb0ELb1ELb1ELb0ELb1ELb0ELb1ELb1EEENS1_21CollectiveEpilogueFwdINS6_IJS8_SA_S9_EEENS6_IJNS7_ILi1EEESI_SI_EEESC_SE_Li256ELb0ELb1ELb1ELb0EEENS1_19SingleTileSchedulerILb0ELb1ELb1ELi128EEEEEEEEEvNT_6ParamsE)
        .other          _ZN7cutlass13device_kernelIN5flash19enable_sm80_to_sm89INS1_16FlashAttnFwdSm80INS1_25CollectiveMainloopFwdSm80ILi8ELi1ELb0EN4cute5tupleIJNS5_1CILi128EEENS7_ILi64EEENS7_ILi192EEEEEELi192ENS_6half_tEfNS_4arch4Sm80ELb0ELb1ELb1ELb0ELb1ELb0ELb1ELb1EEENS1_21CollectiveEpilogueFwdINS6_IJS8_SA_S9_EEENS6_IJNS7_ILi1EEESI_SI_EEESC_SE_Li256ELb0ELb1ELb1ELb0EEENS1_19SingleTileSchedulerILb0ELb1ELb1ELi128EEEEEEEEEvNT_6ParamsE,@"STO_CUDA_ENTRY STV_DEFAULT"
_ZN7cutlass13device_kernelIN5flash19enable_sm80_to_sm89INS1_16FlashAttnFwdSm80INS1_25CollectiveMainloopFwdSm80ILi8ELi1ELb0EN4cute5tupleIJNS5_1CILi128EEENS7_ILi64EEENS7_ILi192EEEEEELi192ENS_6half_tEfNS_4arch4Sm80ELb0ELb1ELb1ELb0ELb1ELb0ELb1ELb1EEENS1_21CollectiveEpilogueFwdINS6_IJS8_SA_S9_EEENS6_IJNS7_ILi1EEESI_SI_EEESC_SE_Li256ELb0ELb1ELb1ELb0EEENS1_19SingleTileSchedulerILb0ELb1ELb1ELi128EEEEEEEEEvNT_6ParamsE:
[----:B------:R-:W-:Y:S01]  /*0000*/  LDC R1, c[0x0][0x28] ;  /* 0x00000a00ff017b82 */ /* 0x000fe20000000800 */
[----:B------:R-:W-:Y:S05]  /*0010*/  EXIT ;  /* 0x000000000000794d */ /* 0x000fea0003800000 */
.L_x_3:
        /* <DEDUP_REMOVED lines=14> */
.L_x_21:


//--------------------- .text._ZN7cutlass13device_kernelIN5flash19enable_sm80_to_sm89INS1_16FlashAttnFwdSm80INS1_25CollectiveMainloopFwdSm80ILi8ELi1ELb0EN4cute5tupleIJNS5_1CILi128EEENS7_ILi64EEENS7_ILi192EEEEEELi192ENS_6half_tEfNS_4arch4Sm80ELb0ELb1ELb1ELb1ELb1ELb0ELb1ELb1EEENS1_21CollectiveEpilogueFwdINS6_IJS8_SA_S9_EEENS6_IJNS7_ILi1EEESI_SI_EEESC_SE_Li256ELb1ELb1ELb1ELb0EEENS1_36VarlenDynamicPersistentTileSchedulerILi128ELi64ELi256ELi256ELb1ELb1ELb0ELb1ELb0ELb1EEEEEEEEEvNT_6ParamsE --------------------------
	.section	.text._ZN7cutlass13device_kernelIN5flash19enable_sm80_to_sm89INS1_16FlashAttnFwdSm80INS1_25CollectiveMainloopFwdSm80ILi8ELi1ELb0EN4cute5tupleIJNS5_1CILi128EEENS7_ILi64EEENS7_ILi192EEEEEELi192ENS_6half_tEfNS_4arch4Sm80ELb0ELb1ELb1ELb1ELb1ELb0ELb1ELb1EEENS1_21CollectiveEpilogueFwdINS6_IJS8_SA_S9_EEENS6_IJNS7_ILi1EEESI_SI_EEESC_SE_Li256ELb1ELb1ELb1ELb0EEENS1_36VarlenDynamicPersistentTileSchedulerILi128ELi64ELi256ELi256ELb1ELb1ELb0ELb1ELb0ELb1EEEEEEEEEvNT_6ParamsE,"ax",@progbits
	.align	128
.text._ZN7cutlass13device_kernelIN5flash19enable_sm80_to_sm89INS1_16FlashAttnFwdSm80INS1_25CollectiveMainloopFwdSm80ILi8ELi1ELb0EN4cute5tupleIJNS5_1CILi128EEENS7_ILi64EEENS7_ILi192EEEEEELi192ENS_6half_tEfNS_4arch4Sm80ELb0ELb1ELb1ELb1ELb1ELb0ELb1ELb1EEENS1_21CollectiveEpilogueFwdINS6_IJS8_SA_S9_EEENS6_IJNS7_ILi1EEESI_SI_EEESC_SE_Li256ELb1ELb1ELb1ELb0EEENS1_36VarlenDynamicPersistentTileSchedulerILi128ELi64ELi256ELi256ELb1ELb1ELb0ELb1ELb0ELb1EEEEEEEEEvNT_6ParamsE:
        .type           _ZN7cutlass13device_kernelIN5flash19enable_sm80_to_sm89INS1_16FlashAttnFwdSm80INS1_25CollectiveMainloopFwdSm80ILi8ELi1ELb0EN4cute5tupleIJNS5_1CILi128EEENS7_ILi64EEENS7_ILi192EEEEEELi192ENS_6half_tEfNS_4arch4Sm80ELb0ELb1ELb1ELb1ELb1ELb0ELb1ELb1EEENS1_21CollectiveEpilogueFwdINS6_IJS8_SA_S9_EEENS6_IJNS7_ILi1EEESI_SI_EEESC_SE_Li256ELb1ELb1ELb1ELb0EEENS1_36VarlenDynamicPersistentTileSchedulerILi128ELi64ELi256ELi256ELb1ELb1ELb0ELb1ELb0ELb1EEEEEEEEEvNT_6ParamsE,@function
        .size           _ZN7cutlass13device_kernelIN5flash19enable_sm80_to_sm89INS1_16FlashAttnFwdSm80INS1_25CollectiveMainloopFwdSm80ILi8ELi1ELb0EN4cute5tupleIJNS5_1CILi128EEENS7_ILi64EEENS7_ILi192EEEEEELi192ENS_6half_tEfNS_4arch4Sm80ELb0ELb1ELb1ELb1ELb1ELb0ELb1ELb1EEENS1_21CollectiveEpilogueFwdINS6_IJS8_SA_S9_EEENS6_IJNS7_ILi1EEESI_SI_EEESC_SE_Li256ELb1ELb1ELb1ELb0EEENS1_36VarlenDynamicPersistentTileSchedulerILi128ELi64ELi256ELi256ELb1ELb1ELb0ELb1ELb0ELb1EEEEEEEEEvNT_6ParamsE,(.L_x_22 - _ZN7cutlass13device_kernelIN5flash19enable_sm80_to_sm89INS1_16FlashAttnFwdSm80INS1_25CollectiveMainloopFwdSm80ILi8ELi1ELb0EN4cute5tupleIJNS5_1CILi128EEENS7_ILi64EEENS7_ILi192EEEEEELi192ENS_6half_tEfNS_4arch4Sm80ELb0ELb1ELb1ELb1ELb1ELb0ELb1ELb1EEENS1_21CollectiveEpilogueFwdINS6_IJS8_SA_S9_EEENS6_IJNS7_ILi1EEESI_SI_EEESC_SE_Li256ELb1ELb1ELb1ELb0EEENS1_36VarlenDynamicPersistentTileSchedulerILi128ELi64ELi256ELi256ELb1ELb1ELb0ELb1ELb0ELb1EEEEEEEEEvNT_6ParamsE)
        .other          _ZN7cutlass13device_kernelIN5flash19enable_sm80_to_sm89INS1_16FlashAttnFwdSm80INS1_25CollectiveMainloopFwdSm80ILi8ELi1ELb0EN4cute5tupleIJNS5_1CILi128EEENS7_ILi64EEENS7_ILi192EEEEEELi192ENS_6half_tEfNS_4arch4Sm80ELb0ELb1ELb1ELb1ELb1ELb0ELb1ELb1EEENS1_21CollectiveEpilogueFwdINS6_IJS8_SA_S9_EEENS6_IJNS7_ILi1EEESI_SI_EEESC_SE_Li256ELb1ELb1ELb1ELb0EEENS1_36VarlenDynamicPersistentTileSchedulerILi128ELi64ELi256ELi256ELb1ELb1ELb0ELb1ELb0ELb1EEEEEEEEEvNT_6ParamsE,@"STO_CUDA_ENTRY STV_DEFAULT"
_ZN7cutlass13device_kernelIN5flash19enable_sm80_to_sm89INS1_16FlashAttnFwdSm80INS1_25CollectiveMainloopFwdSm80ILi8ELi1ELb0EN4cute5tupleIJNS5_1CILi128EEENS7_ILi64EEENS7_ILi192EEEEEELi192ENS_6half_tEfNS_4arch4Sm80ELb0ELb1ELb1ELb1ELb1ELb0ELb1ELb1EEENS1_21CollectiveEpilogueFwdINS6_IJS8_SA_S9_EEENS6_IJNS7_ILi1EEESI_SI_EEESC_SE_Li256ELb1ELb1ELb1ELb0EEENS1_36VarlenDynamicPersistentTileSchedulerILi128ELi64ELi256ELi256ELb1ELb1ELb0ELb1ELb0ELb1EEEEEEEEEvNT_6ParamsE:
[----:B------:R-:W-:Y:S01]  /*0000*/  LDC R1, c[0x0][0x28] ;  /* 0x00000a00ff017b82 */ /* 0x000fe20000000800 */
[----:B------:R-:W-:Y:S05]  /*0010*/  EXIT ;  /* 0x000000000000794d */ /* 0x000fea0003800000 */
.L_x_4:
        /* <DEDUP_REMOVED lines=14> */
.L_x_22:


//--------------------- .text._ZN7cutlass13device_kernelIN5flash19enable_sm80_to_sm89INS1_16FlashAttnFwdSm80INS1_25CollectiveMainloopFwdSm80ILi8ELi1ELb0EN4cute5tupleIJNS5_1CILi128EEENS7_ILi64EEENS7_ILi192EEEEEELi192ENS_6half_tEfNS_4arch4Sm80ELb0ELb1ELb1ELb1ELb1ELb1ELb1ELb1EEENS1_21CollectiveEpilogueFwdINS6_IJS8_SA_S9_EEENS6_IJNS7_ILi1EEESI_SI_EEESC_SE_Li256ELb1ELb1ELb1ELb0EEENS1_36VarlenDynamicPersistentTileSchedulerILi128ELi64ELi256ELi256ELb1ELb1ELb0ELb1ELb0ELb1EEEEEEEEEvNT_6ParamsE --------------------------
	.section	.text._ZN7cutlass13device_kernelIN5flash19enable_sm80_to_sm89INS1_16FlashAttnFwdSm80INS1_25CollectiveMainloopFwdSm80ILi8ELi1ELb0EN4cute5tupleIJNS5_1CILi128EEENS7_ILi64EEENS7_ILi192EEEEEELi192ENS_6half_tEfNS_4arch4Sm80ELb0ELb1ELb1ELb1ELb1ELb1ELb1ELb1EEENS1_21CollectiveEpilogueFwdINS6_IJS8_SA_S9_EEENS6_IJNS7_ILi1EEESI_SI_EEESC_SE_Li256ELb1ELb1ELb1ELb0EEENS1_36VarlenDynamicPersistentTileSchedulerILi128ELi64ELi256ELi256ELb1ELb1ELb0ELb1ELb0ELb1EEEEEEEEEvNT_6ParamsE,"ax",@progbits
	.align	128
.text._ZN7cutlass13device_kernelIN5flash19enable_sm80_to_sm89INS1_16FlashAttnFwdSm80INS1_25CollectiveMainloopFwdSm80ILi8ELi1ELb0EN4cute5tupleIJNS5_1CILi128EEENS7_ILi64EEENS7_ILi192EEEEEELi192ENS_6half_tEfNS_4arch4Sm80ELb0ELb1ELb1ELb1ELb1ELb1ELb1ELb1EEENS1_21CollectiveEpilogueFwdINS6_IJS8_SA_S9_EEENS6_IJNS7_ILi1EEESI_SI_EEESC_SE_Li256ELb1ELb1ELb1ELb0EEENS1_36VarlenDynamicPersistentTileSchedulerILi128ELi64ELi256ELi256ELb1ELb1ELb0ELb1ELb0ELb1EEEEEEEEEvNT_6ParamsE:
        .type           _ZN7cutlass13device_kernelIN5flash19enable_sm80_to_sm89INS1_16FlashAttnFwdSm80INS1_25CollectiveMainloopFwdSm80ILi8ELi1ELb0EN4cute5tupleIJNS5_1CILi128EEENS7_ILi64EEENS7_ILi192EEEEEELi192ENS_6half_tEfNS_4arch4Sm80ELb0ELb1ELb1ELb1ELb1ELb1ELb1ELb1EEENS1_21CollectiveEpilogueFwdINS6_IJS8_SA_S9_EEENS6_IJNS7_ILi1EEESI_SI_EEESC_SE_Li256ELb1ELb1ELb1ELb0EEENS1_36VarlenDynamicPersistentTileSchedulerILi128ELi64ELi256ELi256ELb1ELb1ELb0ELb1ELb0ELb1EEEEEEEEEvNT_6ParamsE,@function
        .size           _ZN7cutlass13device_kernelIN5flash19enable_sm80_to_sm89INS1_16FlashAttnFwdSm80INS1_25CollectiveMainloopFwdSm80ILi8ELi1ELb0EN4cute5tupleIJNS5_1CILi128EEENS7_ILi64EEENS7_ILi192EEEEEELi192ENS_6half_tEfNS_4arch4Sm80ELb0ELb1ELb1ELb1ELb1ELb1ELb1ELb1EEENS1_21CollectiveEpilogueFwdINS6_IJS8_SA_S9_EEENS6_IJNS7_ILi1EEESI_SI_EEESC_SE_Li256ELb1ELb1ELb1ELb0EEENS1_36VarlenDynamicPersistentTileSchedulerILi128ELi64ELi256ELi256ELb1ELb1ELb0ELb1ELb0ELb1EEEEEEEEEvNT_6ParamsE,(.L_x_23 - _ZN7cutlass13device_kernelIN5flash19enable_sm80_to_sm89INS1_16FlashAttnFwdSm80INS1_25CollectiveMainloopFwdSm80ILi8ELi1ELb0EN4cute5tupleIJNS5_1CILi128EEENS7_ILi64EEENS7_ILi192EEEEEELi192ENS_6half_tEfNS_4arch4Sm80ELb0ELb1ELb1ELb1ELb1ELb1ELb1ELb1EEENS1_21CollectiveEpilogueFwdINS6_IJS8_SA_S9_EEENS6_IJNS7_ILi1EEESI_SI_EEESC_SE_Li256ELb1ELb1ELb1ELb0EEENS1_36VarlenDynamicPersistentTileSchedulerILi128ELi64ELi256ELi256ELb1ELb1ELb0ELb1ELb0ELb1EEEEEEEEEvNT_6ParamsE)
        .other          _ZN7cutlass13device_kernelIN5flash19enable_sm80_to_sm89INS1_16FlashAttnFwdSm80INS1_25CollectiveMainloopFwdSm80ILi8ELi1ELb0EN4cute5tupleIJNS5_1CILi128EEENS7_ILi64EEENS7_ILi192EEEEEELi192ENS_6half_tEfNS_4arch4Sm80ELb0ELb1ELb1ELb1ELb1ELb1ELb1ELb1EEENS1_21CollectiveEpilogueFwdINS6_IJS8_SA_S9_EEENS6_IJNS7_ILi1EEESI_SI_EEESC_SE_Li256ELb1ELb1ELb1ELb0EEENS1_36VarlenDynamicPersistentTileSchedulerILi128ELi64ELi256ELi256ELb1ELb1ELb0ELb1ELb0ELb1EEEEEEEEEvNT_6ParamsE,@"STO_CUDA_ENTRY STV_DEFAULT"
_ZN7cutlass13device_kernelIN5flash19enable_sm80_to_sm89INS1_16FlashAttnFwdSm80INS1_25CollectiveMainloopFwdSm80ILi8ELi1ELb0EN4cute5tupleIJNS5_1CILi128EEENS7_ILi64EEENS7_ILi192EEEEEELi192ENS_6half_tEfNS_4arch4Sm80ELb0ELb1ELb1ELb1ELb1ELb1ELb1ELb1EEENS1_21CollectiveEpilogueFwdINS6_IJS8_SA_S9_EEENS6_IJNS7_ILi1EEESI_SI_EEESC_SE_Li256ELb1ELb1ELb1ELb0EEENS1_36VarlenDynamicPersistentTileSchedulerILi128ELi64ELi256ELi256ELb1ELb1ELb0ELb1ELb0ELb1EEEEEEEEEvNT_6ParamsE:
[----:B------:R-:W-:Y:S01]  /*0000*/  LDC R1, c[0x0][0x28] ;  /* 0x00000a00ff017b82 */ /* 0x000fe20000000800 */
[----:B------:R-:W-:Y:S05]  /*0010*/  EXIT ;  /* 0x000000000000794d */ /* 0x000fea0003800000 */
.L_x_5:
        /* <DEDUP_REMOVED lines=14> */
.L_x_23:


//--------------------- .text._ZN7cutlass13device_kernelIN5flash19enable_sm80_to_sm89INS1_16FlashAttnFwdSm80INS1_25CollectiveMainloopFwdSm80ILi8ELi1ELb0EN4cute5tupleIJNS5_1CILi128EEENS7_ILi64EEENS7_ILi192EEEEEELi192ENS_6half_tEfNS_4arch4Sm80ELb1ELb0ELb1ELb0ELb1ELb0ELb1ELb1EEENS1_21CollectiveEpilogueFwdINS6_IJS8_SA_S9_EEENS6_IJNS7_ILi1EEESI_SI_EEESC_SE_Li256ELb0ELb1ELb1ELb0EEENS1_30DynamicPersistentTileSchedulerILi256ELi256ELb1ELb1ELb0EEEEEEEEEvNT_6ParamsE --------------------------
	.section	.text._ZN7cutlass13device_kernelIN5flash19enable_sm80_to_sm89INS1_16FlashAttnFwdSm80INS1_25CollectiveMainloopFwdSm80ILi8ELi1ELb0EN4cute5tupleIJNS5_1CILi128EEENS7_ILi64EEENS7_ILi192EEEEEELi192ENS_6half_tEfNS_4arch4Sm80ELb1ELb0ELb1ELb0ELb1ELb0ELb1ELb1EEENS1_21CollectiveEpilogueFwdINS6_IJS8_SA_S9_EEENS6_IJNS7_ILi1EEESI_SI_EEESC_SE_Li256ELb0ELb1ELb1ELb0EEENS1_30DynamicPersistentTileSchedulerILi256ELi256ELb1ELb1ELb0EEEEEEEEEvNT_6ParamsE,"ax",@progbits
	.align	128
.text._ZN7cutlass13device_kernelIN5flash19enable_sm80_to_sm89INS1_16FlashAttnFwdSm80INS1_25CollectiveMainloopFwdSm80ILi8ELi1ELb0EN4cute5tupleIJNS5_1CILi128EEENS7_ILi64EEENS7_ILi192EEEEEELi192ENS_6half_tEfNS_4arch4Sm80ELb1ELb0ELb1ELb0ELb1ELb0ELb1ELb1EEENS1_21CollectiveEpilogueFwdINS6_IJS8_SA_S9_EEENS6_IJNS7_ILi1EEESI_SI_EEESC_SE_Li256ELb0ELb1ELb1ELb0EEENS1_30DynamicPersistentTileSchedulerILi256ELi256ELb1ELb1ELb0EEEEEEEEEvNT_6ParamsE:
        .type           _ZN7cutlass13device_kernelIN5flash19enable_sm80_to_sm89INS1_16FlashAttnFwdSm80INS1_25CollectiveMainloopFwdSm80ILi8ELi1ELb0EN4cute5tupleIJNS5_1CILi128EEENS7_ILi64EEENS7_ILi192EEEEEELi192ENS_6half_tEfNS_4arch4Sm80ELb1ELb0ELb1ELb0ELb1ELb0ELb1ELb1EEENS1_21CollectiveEpilogueFwdINS6_IJS8_SA_S9_EEENS6_IJNS7_ILi1EEESI_SI_EEESC_SE_Li256ELb0ELb1ELb1ELb0EEENS1_30DynamicPersistentTileSchedulerILi256ELi256ELb1ELb1ELb0EEEEEEEEEvNT_6ParamsE,@function
        .size           _ZN7cutlass13device_kernelIN5flash19enable_sm80_to_sm89INS1_16FlashAttnFwdSm80INS1_25CollectiveMainloopFwdSm80ILi8ELi1ELb0EN4cute5tupleIJNS5_1CILi128EEENS7_ILi64EEENS7_ILi192EEEEEELi192ENS_6half_tEfNS_4arch4Sm80ELb1ELb0ELb1ELb0ELb1ELb0ELb1ELb1EEENS1_21CollectiveEpilogueFwdINS6_IJS8_SA_S9_EEENS6_IJNS7_ILi1EEESI_SI_EEESC_SE_Li256ELb0ELb1ELb1ELb0EEENS1_30DynamicPersistentTileSchedulerILi256ELi256ELb1ELb1ELb0EEEEEEEEEvNT_6ParamsE,(.L_x_24 - _ZN7cutlass13device_kernelIN5flash19enable_sm80_to_sm89INS1_16FlashAttnFwdSm80INS1_25CollectiveMainloopFwdSm80ILi8ELi1ELb0EN4cute5tupleIJNS5_1CILi128EEENS7_ILi64EEENS7_ILi192EEEEEELi192ENS_6half_tEfNS_4arch4Sm80ELb1ELb0ELb1ELb0ELb1ELb0ELb1ELb1EEENS1_21CollectiveEpilogueFwdINS6_IJS8_SA_S9_EEENS6_IJNS7_ILi1EEESI_SI_EEESC_SE_Li256ELb0ELb1ELb1ELb0EEENS1_30DynamicPersistentTileSchedulerILi256ELi256ELb1ELb1ELb0EEEEEEEEEvNT_6ParamsE)
        .other          _ZN7cutlass13device_kernelIN5flash19enable_sm80_to_sm89INS1_16FlashAttnFwdSm80INS1_25CollectiveMainloopFwdSm80ILi8ELi1ELb0EN4cute5tupleIJNS5_1CILi128EEENS7_ILi64EEENS7_ILi192EEEEEELi192ENS_6half_tEfNS_4arch4Sm80ELb1ELb0ELb1ELb0ELb1ELb0ELb1ELb1EEENS1_21CollectiveEpilogueFwdINS6_IJS8_SA_S9_EEENS6_IJNS7_ILi1EEESI_SI_EEESC_SE_Li256ELb0ELb1ELb1ELb0EEENS1_30DynamicPersistentTileSchedulerILi256ELi256ELb1ELb1ELb0EEEEEEEEEvNT_6ParamsE,@"STO_CUDA_ENTRY STV_DEFAULT"
_ZN7cutlass13device_kernelIN5flash19enable_sm80_to_sm89INS1_16FlashAttnFwdSm80INS1_25CollectiveMainloopFwdSm80ILi8ELi1ELb0EN4cute5tupleIJNS5_1CILi128EEENS7_ILi64EEENS7_ILi192EEEEEELi192ENS_6half_tEfNS_4arch4Sm80ELb1ELb0ELb1ELb0ELb1ELb0ELb1ELb1EEENS1_21CollectiveEpilogueFwdINS6_IJS8_SA_S9_EEENS6_IJNS7_ILi1EEESI_SI_EEESC_SE_Li256ELb0ELb1ELb1ELb0EEENS1_30DynamicPersistentTileSchedulerILi256ELi256ELb1ELb1ELb0EEEEEEEEEvNT_6ParamsE:
[----:B------:R-:W-:Y:S01]  /*0000*/  LDC R1, c[0x0][0x28] ;  /* 0x00000a00ff017b82 */ /* 0x000fe20000000800 */
[----:B------:R-:W-:Y:S05]  /*0010*/  EXIT ;  /* 0x000000000000794d */ /* 0x000fea0003800000 */
.L_x_6:
        /* <DEDUP_REMOVED lines=14> */
.L_x_24:


//--------------------- .text._ZN7cutlass13device_kernelIN5flash19enable_sm80_to_sm89INS1_16FlashAttnFwdSm80INS1_25CollectiveMainloopFwdSm80ILi8ELi1ELb0EN4cute5tupleIJNS5_1CILi128EEENS7_ILi64EEENS7_ILi192EEEEEELi192ENS_6half_tEfNS_4arch4Sm80ELb1ELb0ELb1ELb1ELb1ELb0ELb1ELb1EEENS1_21CollectiveEpilogueFwdINS6_IJS8_SA_S9_EEENS6_IJNS7_ILi1EEESI_SI_EEESC_SE_Li256ELb1ELb1ELb1ELb0EEENS1_36VarlenDynamicPersistentTileSchedulerILi128ELi64ELi256ELi256ELb1ELb1ELb0ELb1ELb1ELb1EEEEEEEEEvNT_6ParamsE --------------------------
	.section	.text._ZN7cutlass13device_kernelIN5flash19enable_sm80_to_sm89INS1_16FlashAttnFwdSm80INS1_25CollectiveMainloopFwdSm80ILi8ELi1ELb0EN4cute5tupleIJNS5_1CILi128EEENS7_ILi64EEENS7_ILi192EEEEEELi192ENS_6half_tEfNS_4arch4Sm80ELb1ELb0ELb1ELb1ELb1ELb0ELb1ELb1EEENS1_21CollectiveEpilogueFwdINS6_IJS8_SA_S9_EEENS6_IJNS7_ILi1EEESI_SI_EEESC_SE_Li256ELb1ELb1ELb1ELb0EEENS1_36VarlenDynamicPersistentTileSchedulerILi128ELi64ELi256ELi256ELb1ELb1ELb0ELb1ELb1ELb1EEEEEEEEEvNT_6ParamsE,"ax",@progbits
	.align	128
.text._ZN7cutlass13device_kernelIN5flash19enable_sm80_to_sm89INS1_16FlashAttnFwdSm80INS1_25CollectiveMainloopFwdSm80ILi8ELi1ELb0EN4cute5tupleIJNS5_1CILi128EEENS7_ILi64EEENS7_ILi192EEEEEELi192ENS_6half_tEfNS_4arch4Sm80ELb1ELb0ELb1ELb1ELb1ELb0ELb1ELb1EEENS1_21CollectiveEpilogueFwdINS6_IJS8_SA_S9_EEENS6_IJNS7_ILi1EEESI_SI_EEESC_SE_Li256ELb1ELb1ELb1ELb0EEENS1_36VarlenDynamicPersistentTileSchedulerILi128ELi64ELi256ELi256ELb1ELb1ELb0ELb1ELb1ELb1EEEEEEEEEvNT_6ParamsE:
        .type           _ZN7cutlass13device_kernelIN5flash19enable_sm80_to_sm89INS1_16FlashAttnFwdSm80INS1_25CollectiveMainloopFwdSm80ILi8ELi1ELb0EN4cute5tupleIJNS5_1CILi128EEENS7_ILi64EEENS7_ILi192EEEEEELi192ENS_6half_tEfNS_4arch4Sm80ELb1ELb0ELb1ELb1ELb1ELb0ELb1ELb1EEENS1_21CollectiveEpilogueFwdINS6_IJS8_SA_S9_EEENS6_IJNS7_ILi1EEESI_SI_EEESC_SE_Li256ELb1ELb1ELb1ELb0EEENS1_36VarlenDynamicPersistentTileSchedulerILi128ELi64ELi256ELi256ELb1ELb1ELb0ELb1ELb1ELb1EEEEEEEEEvNT_6ParamsE,@function
        .size           _ZN7cutlass13device_kernelIN5flash19enable_sm80_to_sm89INS1_16FlashAttnFwdSm80INS1_25CollectiveMainloopFwdSm80ILi8ELi1ELb0EN4cute5tupleIJNS5_1CILi128EEENS7_ILi64EEENS7_ILi192EEEEEELi192ENS_6half_tEfNS_4arch4Sm80ELb1ELb0ELb1ELb1ELb1ELb0ELb1ELb1EEENS1_21CollectiveEpilogueFwdINS6_IJS8_SA_S9_EEENS6_IJNS7_ILi1EEESI_SI_EEESC_SE_Li256ELb1ELb1ELb1ELb0EEENS1_36VarlenDynamicPersistentTileSchedulerILi128ELi64ELi256ELi256ELb1ELb1ELb0ELb1ELb1ELb1EEEEEEEEEvNT_6ParamsE,(.L_x_25 - _ZN7cutlass13device_kernelIN5flash19enable_sm80_to_sm89INS1_16FlashAttnFwdSm80INS1_25CollectiveMainloopFwdSm80ILi8ELi1ELb0EN4cute5tupleIJNS5_1CILi128EEENS7_ILi64EEENS7_ILi192EEEEEELi192ENS_6half_tEfNS_4arch4Sm80ELb1ELb0ELb1ELb1ELb1ELb0ELb1ELb1EEENS1_21CollectiveEpilogueFwdINS6_IJS8_SA_S9_EEENS6_IJNS7_ILi1EEESI_SI_EEESC_SE_Li256ELb1ELb1ELb1ELb0EEENS1_36VarlenDynamicPersistentTileSchedulerILi128ELi64ELi256ELi256ELb1ELb1ELb0ELb1ELb1ELb1EEEEEEEEEvNT_6ParamsE)
        .other          _ZN7cutlass13device_kernelIN5flash19enable_sm80_to_sm89INS1_16FlashAttnFwdSm80INS1_25CollectiveMainloopFwdSm80ILi8ELi1ELb0EN4cute5tupleIJNS5_1CILi128EEENS7_ILi64EEENS7_ILi192EEEEEELi192ENS_6half_tEfNS_4arch4Sm80ELb1ELb0ELb1ELb1ELb1ELb0ELb1ELb1EEENS1_21CollectiveEpilogueFwdINS6_IJS8_SA_S9_EEENS6_IJNS7_ILi1EEESI_SI_EEESC_SE_Li256ELb1ELb1ELb1ELb0EEENS1_36VarlenDynamicPersistentTileSchedulerILi128ELi64ELi256ELi256ELb1ELb1ELb0ELb1ELb1ELb1EEEEEEEEEvNT_6ParamsE,@"STO_CUDA_ENTRY STV_DEFAULT"
_ZN7cutlass13device_kernelIN5flash19enable_sm80_to_sm89INS1_16FlashAttnFwdSm80INS1_25CollectiveMainloopFwdSm80ILi8ELi1ELb0EN4cute5tupleIJNS5_1CILi128EEENS7_ILi64EEENS7_ILi192EEEEEELi192ENS_6half_tEfNS_4arch4Sm80ELb1ELb0ELb1ELb1ELb1ELb0ELb1ELb1EEENS1_21CollectiveEpilogueFwdINS6_IJS8_SA_S9_EEENS6_IJNS7_ILi1EEESI_SI_EEESC_SE_Li256ELb1ELb1ELb1ELb0EEENS1_36VarlenDynamicPersistentTileSchedulerILi128ELi64ELi256ELi256ELb1ELb1ELb0ELb1ELb1ELb1EEEEEEEEEvNT_6ParamsE:
[----:B------:R-:W-:Y:S01]  /*0000*/  LDC R1, c[0x0][0x28] ;  /* 0x00000a00ff017b82 */ /* 0x000fe20000000800 */
[----:B------:R-:W-:Y:S05]  /*0010*/  EXIT ;  /* 0x000000000000794d */ /* 0x000fea0003800000 */
.L_x_7:
        /* <DEDUP_REMOVED lines=14> */
.L_x_25:


//--------------------- .text._ZN7cutlass13device_kernelIN5flash19enable_sm80_to_sm89INS1_16FlashAttnFwdSm80INS1_25CollectiveMainloopFwdSm80ILi8ELi1ELb0EN4cute5tupleIJNS5_1CILi128EEENS7_ILi64EEENS7_ILi192EEEEEELi192ENS_6half_tEfNS_4arch4Sm80ELb1ELb0ELb1ELb1ELb1ELb1ELb1ELb1EEENS1_21CollectiveEpilogueFwdINS6_IJS8_SA_S9_EEENS6_IJNS7_ILi1EEESI_SI_EEESC_SE_Li256ELb1ELb1ELb1ELb0EEENS1_36VarlenDynamicPersistentTileSchedulerILi128ELi64ELi256ELi256ELb1ELb1ELb0ELb1ELb1ELb1EEEEEEEEEvNT_6ParamsE --------------------------
	.section	.text._ZN7cutlass13device_kernelIN5flash19enable_sm80_to_sm89INS1_16FlashAttnFwdSm80INS1_25CollectiveMainloopFwdSm80ILi8ELi1ELb0EN4cute5tupleIJNS5_1CILi128EEENS7_ILi64EEENS7_ILi192EEEEEELi192ENS_6half_tEfNS_4arch4Sm80ELb1ELb0ELb1ELb1ELb1ELb1ELb1ELb1EEENS1_21CollectiveEpilogueFwdINS6_IJS8_SA_S9_EEENS6_IJNS7_ILi1EEESI_SI_EEESC_SE_Li256ELb1ELb1ELb1ELb0EEENS1_36VarlenDynamicPersistentTileSchedulerILi128ELi64ELi256ELi256ELb1ELb1ELb0ELb1ELb1ELb1EEEEEEEEEvNT_6ParamsE,"ax",@progbits
	.align	128
.text._ZN7cutlass13device_kernelIN5flash19enable_sm80_to_sm89INS1_16FlashAttnFwdSm80INS1_25CollectiveMainloopFwdSm80ILi8ELi1ELb0EN4cute5tupleIJNS5_1CILi128EEENS7_ILi64EEENS7_ILi192EEEEEELi192ENS_6half_tEfNS_4arch4Sm80ELb1ELb0ELb1ELb1ELb1ELb1ELb1ELb1EEENS1_21CollectiveEpilogueFwdINS6_IJS8_SA_S9_EEENS6_IJNS7_ILi1EEESI_SI_EEESC_SE_Li256ELb1ELb1ELb1ELb0EEENS1_36VarlenDynamicPersistentTileSchedulerILi128ELi64ELi256ELi256ELb1ELb1ELb0ELb1ELb1ELb1EEEEEEEEEvNT_6ParamsE:
        .type           _ZN7cutlass13device_kernelIN5flash19enable_sm80_to_sm89INS1_16FlashAttnFwdSm80INS1_25CollectiveMainloopFwdSm80ILi8ELi1ELb0EN4cute5tupleIJNS5_1CILi128EEENS7_ILi64EEENS7_ILi192EEEEEELi192ENS_6half_tEfNS_4arch4Sm80ELb1ELb0ELb1ELb1ELb1ELb1ELb1ELb1EEENS1_21CollectiveEpilogueFwdINS6_IJS8_SA_S9_EEENS6_IJNS7_ILi1EEESI_SI_EEESC_SE_Li256ELb1ELb1ELb1ELb0EEENS1_36VarlenDynamicPersistentTileSchedulerILi128ELi64ELi256ELi256ELb1ELb1ELb0ELb1ELb1ELb1EEEEEEEEEvNT_6ParamsE,@function
        .size           _ZN7cutlass13device_kernelIN5flash19enable_sm80_to_sm89INS1_16FlashAttnFwdSm80INS1_25CollectiveMainloopFwdSm80ILi8ELi1ELb0EN4cute5tupleIJNS5_1CILi128EEENS7_ILi64EEENS7_ILi192EEEEEELi192ENS_6half_tEfNS_4arch4Sm80ELb1ELb0ELb1ELb1ELb1ELb1ELb1ELb1EEENS1_21CollectiveEpilogueFwdINS6_IJS8_SA_S9_EEENS6_IJNS7_ILi1EEESI_SI_EEESC_SE_Li256ELb1ELb1ELb1ELb0EEENS1_36VarlenDynamicPersistentTileSchedulerILi128ELi64ELi256ELi256ELb1ELb1ELb0ELb1ELb1ELb1EEEEEEEEEvNT_6ParamsE,(.L_x_26 - _ZN7cutlass13device_kernelIN5flash19enable_sm80_to_sm89INS1_16FlashAttnFwdSm80INS1_25CollectiveMainloopFwdSm80ILi8ELi1ELb0EN4cute5tupleIJNS5_1CILi128EEENS7_ILi64EEENS7_ILi192EEEEEELi192ENS_6half_tEfNS_4arch4Sm80ELb1ELb0ELb1ELb1ELb1ELb1ELb1ELb1EEENS1_21CollectiveEpilogueFwdINS6_IJS8_SA_S9_EEENS6_IJNS7_ILi1EEESI_SI_EEESC_SE_Li256ELb1ELb1ELb1ELb0EEENS1_36VarlenDynamicPersistentTileSchedulerILi128ELi64ELi256ELi256ELb1ELb1ELb0ELb1ELb1ELb1EEEEEEEEEvNT_6ParamsE)
        .other          _ZN7cutlass13device_kernelIN5flash19enable_sm80_to_sm89INS1_16FlashAttnFwdSm80INS1_25CollectiveMainloopFwdSm80ILi8ELi1ELb0EN4cute5tupleIJNS5_1CILi128EEENS7_ILi64EEENS7_ILi192EEEEEELi192ENS_6half_tEfNS_4arch4Sm80ELb1ELb0ELb1ELb1ELb1ELb1ELb1ELb1EEENS1_21CollectiveEpilogueFwdINS6_IJS8_SA_S9_EEENS6_IJNS7_ILi1EEESI_SI_EEESC_SE_Li256ELb1ELb1ELb1ELb0EEENS1_36VarlenDynamicPersistentTileSchedulerILi128ELi64ELi256ELi256ELb1ELb1ELb0ELb1ELb1ELb1EEEEEEEEEvNT_6ParamsE,@"STO_CUDA_ENTRY STV_DEFAULT"
_ZN7cutlass13device_kernelIN5flash19enable_sm80_to_sm89INS1_16FlashAttnFwdSm80INS1_25CollectiveMainloopFwdSm80ILi8ELi1ELb0EN4cute5tupleIJNS5_1CILi128EEENS7_ILi64EEENS7_ILi192EEEEEELi192ENS_6half_tEfNS_4arch4Sm80ELb1ELb0ELb1ELb1ELb1ELb1ELb1ELb1EEENS1_21CollectiveEpilogueFwdINS6_IJS8_SA_S9_EEENS6_IJNS7_ILi1EEESI_SI_EEESC_SE_Li256ELb1ELb1ELb1ELb0EEENS1_36VarlenDynamicPersistentTileSchedulerILi128ELi64ELi256ELi256ELb1ELb1ELb0ELb1ELb1ELb1EEEEEEEEEvNT_6ParamsE:
[----:B------:R-:W-:Y:S01]  /*0000*/  LDC R1, c[0x0][0x28] ;  /* 0x00000a00ff017b82 */ /* 0x000fe20000000800 */
[----:B------:R-:W-:Y:S05]  /*0010*/  EXIT ;  /* 0x000000000000794d */ /* 0x000fea0003800000 */
.L_x_8:
        /* <DEDUP_REMOVED lines=14> */
.L_x_26:


//--------------------- .text._ZN7cutlass13device_kernelIN5flash19enable_sm80_to_sm89INS1_16FlashAttnFwdSm80INS1_25CollectiveMainloopFwdSm80ILi8ELi2ELb0EN4cute5tupleIJNS5_1CILi128EEENS7_ILi64EEENS7_ILi192EEEEEELi192ENS_6half_tEfNS_4arch4Sm80ELb0ELb0ELb1ELb0ELb1ELb0ELb1ELb1EEENS1_21CollectiveEpilogueFwdINS6_IJS8_SA_S9_EEENS6_IJNS7_ILi1EEESI_SI_EEESC_SE_Li256ELb0ELb1ELb1ELb0EEENS1_19SingleTileSchedulerILb0ELb1ELb1ELi128EEEEEEEEEvNT_6ParamsE --------------------------
	.section	.text._ZN7cutlass13device_kernelIN5flash19enable_sm80_to_sm89INS1_16FlashAttnFwdSm80INS1_25CollectiveMainloopFwdSm80ILi8ELi2ELb0EN4cute5tupleIJNS5_1CILi128EEENS7_ILi64EEENS7_ILi192EEEEEELi192ENS_6half_tEfNS_4arch4Sm80ELb0ELb0ELb1ELb0ELb1ELb0ELb1ELb1EEENS1_21CollectiveEpilogueFwdINS6_IJS8_SA_S9_EEENS6_IJNS7_ILi1EEESI_SI_EEESC_SE_Li256ELb0ELb1ELb1ELb0EEENS1_19SingleTileSchedulerILb0ELb1ELb1ELi128EEEEEEEEEvNT_6ParamsE,"ax",@progbits
	.align	128
.text._ZN7cutlass13device_kernelIN5flash19enable_sm80_to_sm89INS1_16FlashAttnFwdSm80INS1_25CollectiveMainloopFwdSm80ILi8ELi2ELb0EN4cute5tupleIJNS5_1CILi128EEENS7_ILi64EEENS7_ILi192EEEEEELi192ENS_6half_tEfNS_4arch4Sm80ELb0ELb0ELb1ELb0ELb1ELb0ELb1ELb1EEENS1_21CollectiveEpilogueFwdINS6_IJS8_SA_S9_EEENS6_IJNS7_ILi1EEESI_SI_EEESC_SE_Li256ELb0ELb1ELb1ELb0EEENS1_19SingleTileSchedulerILb0ELb1ELb1ELi128EEEEEEEEEvNT_6ParamsE:
        .type           _ZN7cutlass13device_kernelIN5flash19enable_sm80_to_sm89INS1_16FlashAttnFwdSm80INS1_25CollectiveMainloopFwdSm80ILi8ELi2ELb0EN4cute5tupleIJNS5_1CILi128EEENS7_ILi64EEENS7_ILi192EEEEEELi192ENS_6half_tEfNS_4arch4Sm80ELb0ELb0ELb1ELb0ELb1ELb0ELb1ELb1EEENS1_21CollectiveEpilogueFwdINS6_IJS8_SA_S9_EEENS6_IJNS7_ILi1EEESI_SI_EEESC_SE_Li256ELb0ELb1ELb1ELb0EEENS1_19SingleTileSchedulerILb0ELb1ELb1ELi128EEEEEEEEEvNT_6ParamsE,@function
        .size           _ZN7cutlass13device_kernelIN5flash19enable_sm80_to_sm89INS1_16FlashAttnFwdSm80INS1_25CollectiveMainloopFwdSm80ILi8ELi2ELb0EN4cute5tupleIJNS5_1CILi128EEENS7_ILi64EEENS7_ILi192EEEEEELi192ENS_6half_tEfNS_4arch4Sm80ELb0ELb0ELb1ELb0ELb1ELb0ELb1ELb1EEENS1_21CollectiveEpilogueFwdINS6_IJS8_SA_S9_EEENS6_IJNS7_ILi1EEESI_SI_EEESC_SE_Li256ELb0ELb1ELb1ELb0EEENS1_19SingleTileSchedulerILb0ELb1ELb1ELi128EEEEEEEEEvNT_6ParamsE,(.L_x_27 - _ZN7cutlass13device_kernelIN5flash19enable_sm80_to_sm89INS1_16FlashAttnFwdSm80INS1_25CollectiveMainloopFwdSm80ILi8ELi2ELb0EN4cute5tupleIJNS5_1CILi128EEENS7_ILi64EEENS7_ILi192EEEEEELi192ENS_6half_tEfNS_4arch4Sm80ELb0ELb0ELb1ELb0ELb1ELb0ELb1ELb1EEENS1_21CollectiveEpilogueFwdINS6_IJS8_SA_S9_EEENS6_IJNS7_ILi1EEESI_SI_EEESC_SE_Li256ELb0ELb1ELb1ELb0EEENS1_19SingleTileSchedulerILb0ELb1ELb1ELi128EEEEEEEEEvNT_6ParamsE)
        .other          _ZN7cutlass13device_kernelIN5flash19enable_sm80_to_sm89INS1_16FlashAttnFwdSm80INS1_25CollectiveMainloopFwdSm80ILi8ELi2ELb0EN4cute5tupleIJNS5_1CILi128EEENS7_ILi64EEENS7_ILi192EEEEEELi192ENS_6half_tEfNS_4arch4Sm80ELb0ELb0ELb1ELb0ELb1ELb0ELb1ELb1EEENS1_21CollectiveEpilogueFwdINS6_IJS8_SA_S9_EEENS6_IJNS7_ILi1EEESI_SI_EEESC_SE_Li256ELb0ELb1ELb1ELb0EEENS1_19SingleTileSchedulerILb0ELb1ELb1ELi128EEEEEEEEEvNT_6ParamsE,@"STO_CUDA_ENTRY STV_DEFAULT"
_ZN7cutlass13device_kernelIN5flash19enable_sm80_to_sm89INS1_16FlashAttnFwdSm80INS1_25CollectiveMainloopFwdSm80ILi8ELi2ELb0EN4cute5tupleIJNS5_1CILi128EEENS7_ILi64EEENS7_ILi192EEEEEELi192ENS_6half_tEfNS_4arch4Sm80ELb0ELb0ELb1ELb0ELb1ELb0ELb1ELb1EEENS1_21CollectiveEpilogueFwdINS6_IJS8_SA_S9_EEENS6_IJNS7_ILi1EEESI_SI_EEESC_SE_Li256ELb0ELb1ELb1ELb0EEENS1_19SingleTileSchedulerILb0ELb1ELb1ELi128EEEEEEEEEvNT_6ParamsE:
[----:B------:R-:W-:Y:S01]  /*0000*/  LDC R1, c[0x0][0x28] ;  /* 0x00000a00ff017b82 */ /* 0x000fe20000000800 */
[----:B------:R-:W-:Y:S05]  /*0010*/  EXIT ;  /* 0x000000000000794d */ /* 0x000fea0003800000 */
.L_x_9:
        /* <DEDUP_REMOVED lines=14> */
.L_x_27:


//--------------------- .text._ZN7cutlass13device_kernelIN5flash19enable_sm80_to_sm89INS1_16FlashAttnFwdSm80INS1_25CollectiveMainloopFwdSm80ILi8ELi2ELb0EN4cute5tupleIJNS5_1CILi128EEENS7_ILi64EEENS7_ILi192EEEEEELi192ENS_6half_tEfNS_4arch4Sm80ELb0ELb0ELb1ELb1ELb1ELb0ELb1ELb1EEENS1_21CollectiveEpilogueFwdINS6_IJS8_SA_S9_EEENS6_IJNS7_ILi1EEESI_SI_EEESC_SE_Li256ELb1ELb1ELb1ELb0EEENS1_36VarlenDynamicPersistentTileSchedulerILi128ELi64ELi256ELi256ELb1ELb1ELb0ELb0ELb1ELb1EEEEEEEEEvNT_6ParamsE --------------------------
	.section	.text._ZN7cutlass13device_kernelIN5flash19enable_sm80_to_sm89INS1_16FlashAttnFwdSm80INS1_25CollectiveMainloopFwdSm80ILi8ELi2ELb0EN4cute5tupleIJNS5_1CILi128EEENS7_ILi64EEENS7_ILi192EEEEEELi192ENS_6half_tEfNS_4arch4Sm80ELb0ELb0ELb1ELb1ELb1ELb0ELb1ELb1EEENS1_21CollectiveEpilogueFwdINS6_IJS8_SA_S9_EEENS6_IJNS7_ILi1EEESI_SI_EEESC_SE_Li256ELb1ELb1ELb1ELb0EEENS1_36VarlenDynamicPersistentTileSchedulerILi128ELi64ELi256ELi256ELb1ELb1ELb0ELb0ELb1ELb1EEEEEEEEEvNT_6ParamsE,"ax",@progbits
	.align	128
.text._ZN7cutlass13device_kernelIN5flash19enable_sm80_to_sm89INS1_16FlashAttnFwdSm80INS1_25CollectiveMainloopFwdSm80ILi8ELi2ELb0EN4cute5tupleIJNS5_1CILi128EEENS7_ILi64EEENS7_ILi192EEEEEELi192ENS_6half_tEfNS_4arch4Sm80ELb0ELb0ELb1ELb1ELb1ELb0ELb1ELb1EEENS1_21CollectiveEpilogueFwdINS6_IJS8_SA_S9_EEENS6_IJNS7_ILi1EEESI_SI_EEESC_SE_Li256ELb1ELb1ELb1ELb0EEENS1_36VarlenDynamicPersistentTileSchedulerILi128ELi64ELi256ELi256ELb1ELb1ELb0ELb0ELb1ELb1EEEEEEEEEvNT_6ParamsE:
        .type           _ZN7cutlass13device_kernelIN5flash19enable_sm80_to_sm89INS1_16FlashAttnFwdSm80INS1_25CollectiveMainloopFwdSm80ILi8ELi2ELb0EN4cute5tupleIJNS5_1CILi128EEENS7_ILi64EEENS7_ILi192EEEEEELi192ENS_6half_tEfNS_4arch4Sm80ELb0ELb0ELb1ELb1ELb1ELb0ELb1ELb1EEENS1_21CollectiveEpilogueFwdINS6_IJS8_SA_S9_EEENS6_IJNS7_ILi1EEESI_SI_EEESC_SE_Li256ELb1ELb1ELb1ELb0EEENS1_36VarlenDynamicPersistentTileSchedulerILi128ELi64ELi256ELi256ELb1ELb1ELb0ELb0ELb1ELb1EEEEEEEEEvNT_6ParamsE,@function
        .size           _ZN7cutlass13device_kernelIN5flash19enable_sm80_to_sm89INS1_16FlashAttnFwdSm80INS1_25CollectiveMainloopFwdSm80ILi8ELi2ELb0EN4cute5tupleIJNS5_1CILi128EEENS7_ILi64EEENS7_ILi192EEEEEELi192ENS_6half_tEfNS_4arch4Sm80ELb0ELb0ELb1ELb1ELb1ELb0ELb1ELb1EEENS1_21CollectiveEpilogueFwdINS6_IJS8_SA_S9_EEENS6_IJNS7_ILi1EEESI_SI_EEESC_SE_Li256ELb1ELb1ELb1ELb0EEENS1_36VarlenDynamicPersistentTileSchedulerILi128ELi64ELi256ELi256ELb1ELb1ELb0ELb0ELb1ELb1EEEEEEEEEvNT_6ParamsE,(.L_x_28 - _ZN7cutlass13device_kernelIN5flash19enable_sm80_to_sm89INS1_16FlashAttnFwdSm80INS1_25CollectiveMainloopFwdSm80ILi8ELi2ELb0EN4cute5tupleIJNS5_1CILi128EEENS7_ILi64EEENS7_ILi192EEEEEELi192ENS_6half_tEfNS_4arch4Sm80ELb0ELb0ELb1ELb1ELb1ELb0ELb1ELb1EEENS1_21CollectiveEpilogueFwdINS6_IJS8_SA_S9_EEENS6_IJNS7_ILi1EEESI_SI_EEESC_SE_Li256ELb1ELb1ELb1ELb0EEENS1_36VarlenDynamicPersistentTileSchedulerILi128ELi64ELi256ELi256ELb1ELb1ELb0ELb0ELb1ELb1EEEEEEEEEvNT_6ParamsE)
        .other          _ZN7cutlass13device_kernelIN5flash19enable_sm80_to_sm89INS1_16FlashAttnFwdSm80INS1_25CollectiveMainloopFwdSm80ILi8ELi2ELb0EN4cute5tupleIJNS5_1CILi128EEENS7_ILi64EEENS7_ILi192EEEEEELi192ENS_6half_tEfNS_4arch4Sm80ELb0ELb0ELb1ELb1ELb1ELb0ELb1ELb1EEENS1_21CollectiveEpilogueFwdINS6_IJS8_SA_S9_EEENS6_IJNS7_ILi1EEESI_SI_EEESC_SE_Li256ELb1ELb1ELb1ELb0EEENS1_36VarlenDynamicPersistentTileSchedulerILi128ELi64ELi256ELi256ELb1ELb1ELb0ELb0ELb1ELb1EEEEEEEEEvNT_6ParamsE,@"STO_CUDA_ENTRY STV_DEFAULT"
_ZN7cutlass13device_kernelIN5flash19enable_sm80_to_sm89INS1_16FlashAttnFwdSm80INS1_25CollectiveMainloopFwdSm80ILi8ELi2ELb0EN4cute5tupleIJNS5_1CILi128EEENS7_ILi64EEENS7_ILi192EEEEEELi192ENS_6half_tEfNS_4arch4Sm80ELb0ELb0ELb1ELb1ELb1ELb0ELb1ELb1EEENS1_21CollectiveEpilogueFwdINS6_IJS8_SA_S9_EEENS6_IJNS7_ILi1EEESI_SI_EEESC_SE_Li256ELb1ELb1ELb1ELb0EEENS1_36VarlenDynamicPersistentTileSchedulerILi128ELi64ELi256ELi256ELb1ELb1ELb0ELb0ELb1ELb1EEEEEEEEEvNT_6ParamsE:
[----:B------:R-:W-:Y:S01]  /*0000*/  LDC R1, c[0x0][0x28] ;  /* 0x00000a00ff017b82 */ /* 0x000fe20000000800 */
[----:B------:R-:W-:Y:S05]  /*0010*/  EXIT ;  /* 0x000000000000794d */ /* 0x000fea0003800000 */
.L_x_10:
        /* <DEDUP_REMOVED lines=14> */
.L_x_28:


//--------------------- .text._ZN7cutlass13device_kernelIN5flash19enable_sm80_to_sm89INS1_16FlashAttnFwdSm80INS1_25CollectiveMainloopFwdSm80ILi8ELi2ELb0EN4cute5tupleIJNS5_1CILi128EEENS7_ILi64EEENS7_ILi192EEEEEELi192ENS_6half_tEfNS_4arch4Sm80ELb0ELb0ELb1ELb1ELb1ELb1ELb1ELb1EEENS1_21CollectiveEpilogueFwdINS6_IJS8_SA_S9_EEENS6_IJNS7_ILi1EEESI_SI_EEESC_SE_Li256ELb1ELb1ELb1ELb0EEENS1_36VarlenDynamicPersistentTileSchedulerILi128ELi64ELi256ELi256ELb1ELb1ELb0ELb0ELb1ELb1EEEEEEEEEvNT_6ParamsE --------------------------
	.section	.text._ZN7cutlass13device_kernelIN5flash19enable_sm80_to_sm89INS1_16FlashAttnFwdSm80INS1_25CollectiveMainloopFwdSm80ILi8ELi2ELb0EN4cute5tupleIJNS5_1CILi128EEENS7_ILi64EEENS7_ILi192EEEEEELi192ENS_6half_tEfNS_4arch4Sm80ELb0ELb0ELb1ELb1ELb1ELb1ELb1ELb1EEENS1_21CollectiveEpilogueFwdINS6_IJS8_SA_S9_EEENS6_IJNS7_ILi1EEESI_SI_EEESC_SE_Li256ELb1ELb1ELb1ELb0EEENS1_36VarlenDynamicPersistentTileSchedulerILi128ELi64ELi256ELi256ELb1ELb1ELb0ELb0ELb1ELb1EEEEEEEEEvNT_6ParamsE,"ax",@progbits
	.align	128
.text._ZN7cutlass13device_kernelIN5flash19enable_sm80_to_sm89INS1_16FlashAttnFwdSm80INS1_25CollectiveMainloopFwdSm80ILi8ELi2ELb0EN4cute5tupleIJNS5_1CILi128EEENS7_ILi64EEENS7_ILi192EEEEEELi192ENS_6half_tEfNS_4arch4Sm80ELb0ELb0ELb1ELb1ELb1ELb1ELb1ELb1EEENS1_21CollectiveEpilogueFwdINS6_IJS8_SA_S9_EEENS6_IJNS7_ILi1EEESI_SI_EEESC_SE_Li256ELb1ELb1ELb1ELb0EEENS1_36VarlenDynamicPersistentTileSchedulerILi128ELi64ELi256ELi256ELb1ELb1ELb0ELb0ELb1ELb1EEEEEEEEEvNT_6ParamsE:
        .type           _ZN7cutlass13device_kernelIN5flash19enable_sm80_to_sm89INS1_16FlashAttnFwdSm80INS1_25CollectiveMainloopFwdSm80ILi8ELi2ELb0EN4cute5tupleIJNS5_1CILi128EEENS7_ILi64EEENS7_ILi192EEEEEELi192ENS_6half_tEfNS_4arch4Sm80ELb0ELb0ELb1ELb1ELb1ELb1ELb1ELb1EEENS1_21CollectiveEpilogueFwdINS6_IJS8_SA_S9_EEENS6_IJNS7_ILi1EEESI_SI_EEESC_SE_Li256ELb1ELb1ELb1ELb0EEENS1_36VarlenDynamicPersistentTileSchedulerILi128ELi64ELi256ELi256ELb1ELb1ELb0ELb0ELb1ELb1EEEEEEEEEvNT_6ParamsE,@function
        .size           _ZN7cutlass13device_kernelIN5flash19enable_sm80_to_sm89INS1_16FlashAttnFwdSm80INS1_25CollectiveMainloopFwdSm80ILi8ELi2ELb0EN4cute5tupleIJNS5_1CILi128EEENS7_ILi64EEENS7_ILi192EEEEEELi192ENS_6half_tEfNS_4arch4Sm80ELb0ELb0ELb1ELb1ELb1ELb1ELb1ELb1EEENS1_21CollectiveEpilogueFwdINS6_IJS8_SA_S9_EEENS6_IJNS7_ILi1EEESI_SI_EEESC_SE_Li256ELb1ELb1ELb1ELb0EEENS1_36VarlenDynamicPersistentTileSchedulerILi128ELi64ELi256ELi256ELb1ELb1ELb0ELb0ELb1ELb1EEEEEEEEEvNT_6ParamsE,(.L_x_29 - _ZN7cutlass13device_kernelIN5flash19enable_sm80_to_sm89INS1_16FlashAttnFwdSm80INS1_25CollectiveMainloopFwdSm80ILi8ELi2ELb0EN4cute5tupleIJNS5_1CILi128EEENS7_ILi64EEENS7_ILi192EEEEEELi192ENS_6half_tEfNS_4arch4Sm80ELb0ELb0ELb1ELb1ELb1ELb1ELb1ELb1EEENS1_21CollectiveEpilogueFwdINS6_IJS8_SA_S9_EEENS6_IJNS7_ILi1EEESI_SI_EEESC_SE_Li256ELb1ELb1ELb1ELb0EEENS1_36VarlenDynamicPersistentTileSchedulerILi128ELi64ELi256ELi256ELb1ELb1ELb0ELb0ELb1ELb1EEEEEEEEEvNT_6ParamsE)
        .other          _ZN7cutlass13device_kernelIN5flash19enable_sm80_to_sm89INS1_16FlashAttnFwdSm80INS1_25CollectiveMainloopFwdSm80ILi8ELi2ELb0EN4cute5tupleIJNS5_1CILi128EEENS7_ILi64EEENS7_ILi192EEEEEELi192ENS_6half_tEfNS_4arch4Sm80ELb0ELb0ELb1ELb1ELb1ELb1ELb1ELb1EEENS1_21CollectiveEpilogueFwdINS6_IJS8_SA_S9_EEENS6_IJNS7_ILi1EEESI_SI_EEESC_SE_Li256ELb1ELb1ELb1ELb0EEENS1_36VarlenDynamicPersistentTileSchedulerILi128ELi64ELi256ELi256ELb1ELb1ELb0ELb0ELb1ELb1EEEEEEEEEvNT_6ParamsE,@"STO_CUDA_ENTRY STV_DEFAULT"
_ZN7cutlass13device_kernelIN5flash19enable_sm80_to_sm89INS1_16FlashAttnFwdSm80INS1_25CollectiveMainloopFwdSm80ILi8ELi2ELb0EN4cute5tupleIJNS5_1CILi128EEENS7_ILi64EEENS7_ILi192EEEEEELi192ENS_6half_tEfNS_4arch4Sm80ELb0ELb0ELb1ELb1ELb1ELb1ELb1ELb1EEENS1_21CollectiveEpilogueFwdINS6_IJS8_SA_S9_EEENS6_IJNS7_ILi1EEESI_SI_EEESC_SE_Li256ELb1ELb1ELb1ELb0EEENS1_36VarlenDynamicPersistentTileSchedulerILi128ELi64ELi256ELi256ELb1ELb1ELb0ELb0ELb1ELb1EEEEEEEEEvNT_6ParamsE:
[----:B------:R-:W-:Y:S01]  /*0000*/  LDC R1, c[0x0][0x28] ;  /* 0x00000a00ff017b82 */ /* 0x000fe20000000800 */
[----:B------:R-:W-:Y:S05]  /*0010*/  EXIT ;  /* 0x000000000000794d */ /* 0x000fea0003800000 */
.L_x_11:
        /* <DEDUP_REMOVED lines=14> */
.L_x_29:


//--------------------- .text._ZN7cutlass13device_kernelIN5flash19enable_sm80_to_sm89INS1_16FlashAttnFwdSm80INS1_25CollectiveMainloopFwdSm80ILi8ELi2ELb0EN4cute5tupleIJNS5_1CILi128EEENS7_ILi64EEENS7_ILi192EEEEEELi192ENS_6half_tEfNS_4arch4Sm80ELb0ELb1ELb1ELb0ELb1ELb0ELb1ELb1EEENS1_21CollectiveEpilogueFwdINS6_IJS8_SA_S9_EEENS6_IJNS7_ILi1EEESI_SI_EEESC_SE_Li256ELb0ELb1ELb1ELb0EEENS1_19SingleTileSchedulerILb0ELb1ELb1ELi128EEEEEEEEEvNT_6ParamsE --------------------------
	.section	.text._ZN7cutlass13device_kernelIN5flash19enable_sm80_to_sm89INS1_16FlashAttnFwdSm80INS1_25CollectiveMainloopFwdSm80ILi8ELi2ELb0EN4cute5tupleIJNS5_1CILi128EEENS7_ILi64EEENS7_ILi192EEEEEELi192ENS_6half_tEfNS_4arch4Sm80ELb0ELb1ELb1ELb0ELb1ELb0ELb1ELb1EEENS1_21CollectiveEpilogueFwdINS6_IJS8_SA_S9_EEENS6_IJNS7_ILi1EEESI_SI_EEESC_SE_Li256ELb0ELb1ELb1ELb0EEENS1_19SingleTileSchedulerILb0ELb1ELb1ELi128EEEEEEEEEvNT_6ParamsE,"ax",@progbits
	.align	128
.text._ZN7cutlass13device_kernelIN5flash19enable_sm80_to_sm89INS1_16FlashAttnFwdSm80INS1_25CollectiveMainloopFwdSm80ILi8ELi2ELb0EN4cute5tupleIJNS5_1CILi128EEENS7_ILi64EEENS7_ILi192EEEEEELi192ENS_6half_tEfNS_4arch4Sm80ELb0ELb1ELb1ELb0ELb1ELb0ELb1ELb1EEENS1_21CollectiveEpilogueFwdINS6_IJS8_SA_S9_EEENS6_IJNS7_ILi1EEESI_SI_EEESC_SE_Li256ELb0ELb1ELb1ELb0EEENS1_19SingleTileSchedulerILb0ELb1ELb1ELi128EEEEEEEEEvNT_6ParamsE:
        .type           _ZN7cutlass13device_kernelIN5flash19enable_sm80_to_sm89INS1_16FlashAttnFwdSm80INS1_25CollectiveMainloopFwdSm80ILi8ELi2ELb0EN4cute5tupleIJNS5_1CILi128EEENS7_ILi64EEENS7_ILi192EEEEEELi192ENS_6half_tEfNS_4arch4Sm80ELb0ELb1ELb1ELb0ELb1ELb0ELb1ELb1EEENS1_21CollectiveEpilogueFwdINS6_IJS8_SA_S9_EEENS6_IJNS7_ILi1EEESI_SI_EEESC_SE_Li256ELb0ELb1ELb1ELb0EEENS1_19SingleTileSchedulerILb0ELb1ELb1ELi128EEEEEEEEEvNT_6ParamsE,@function
        .size           _ZN7cutlass13device_kernelIN5flash19enable_sm80_to_sm89INS1_16FlashAttnFwdSm80INS1_25CollectiveMainloopFwdSm80ILi8ELi2ELb0EN4cute5tupleIJNS5_1CILi128EEENS7_ILi64EEENS7_ILi192EEEEEELi192ENS_6half_tEfNS_4arch4Sm80ELb0ELb1ELb1ELb0ELb1ELb0ELb1ELb1EEENS1_21CollectiveEpilogueFwdINS6_IJS8_SA_S9_EEENS6_IJNS7_ILi1EEESI_SI_EEESC_SE_Li256ELb0ELb1ELb1ELb0EEENS1_19SingleTileSchedulerILb0ELb1ELb1ELi128EEEEEEEEEvNT_6ParamsE,(.L_x_30 - _ZN7cutlass13device_kernelIN5flash19enable_sm80_to_sm89INS1_16FlashAttnFwdSm80INS1_25CollectiveMainloopFwdSm80ILi8ELi2ELb0EN4cute5tupleIJNS5_1CILi128EEENS7_ILi64EEENS7_ILi192EEEEEELi192ENS_6half_tEfNS_4arch4Sm80ELb0ELb1ELb1ELb0ELb1ELb0ELb1ELb1EEENS1_21CollectiveEpilogueFwdINS6_IJS8_SA_S9_EEENS6_IJNS7_ILi1EEESI_SI_EEESC_SE_Li256ELb0ELb1ELb1ELb0EEENS1_19SingleTileSchedulerILb0ELb1ELb1ELi128EEEEEEEEEvNT_6ParamsE)
        .other          _ZN7cutlass13device_kernelIN5flash19enable_sm80_to_sm89INS1_16FlashAttnFwdSm80INS1_25CollectiveMainloopFwdSm80ILi8ELi2ELb0EN4cute5tupleIJNS5_1CILi128EEENS7_ILi64EEENS7_ILi192EEEEEELi192ENS_6half_tEfNS_4arch4Sm80ELb0ELb1ELb1ELb0ELb1ELb0ELb1ELb1EEENS1_21CollectiveEpilogueFwdINS6_IJS8_SA_S9_EEENS6_IJNS7_ILi1EEESI_SI_EEESC_SE_Li256ELb0ELb1ELb1ELb0EEENS1_19SingleTileSchedulerILb0ELb1ELb1ELi128EEEEEEEEEvNT_6ParamsE,@"STO_CUDA_ENTRY STV_DEFAULT"
_ZN7cutlass13device_kernelIN5flash19enable_sm80_to_sm89INS1_16FlashAttnFwdSm80INS1_25CollectiveMainloopFwdSm80ILi8ELi2ELb0EN4cute5tupleIJNS5_1CILi128EEENS7_ILi64EEENS7_ILi192EEEEEELi192ENS_6half_tEfNS_4arch4Sm80ELb0ELb1ELb1ELb0ELb1ELb0ELb1ELb1EEENS1_21CollectiveEpilogueFwdINS6_IJS8_SA_S9_EEENS6_IJNS7_ILi1EEESI_SI_EEESC_SE_Li256ELb0ELb1ELb1ELb0EEENS1_19SingleTileSchedulerILb0ELb1ELb1ELi128EEEEEEEEEvNT_6ParamsE:
[----:B------:R-:W-:Y:S01]  /*0000*/  LDC R1, c[0x0][0x28] ;  /* 0x00000a00ff017b82 */ /* 0x000fe20000000800 */
[----:B------:R-:W-:Y:S05]  /*0010*/  EXIT ;  /* 0x000000000000794d */ /* 0x000fea0003800000 */
.L_x_12:
        /* <DEDUP_REMOVED lines=14> */
.L_x_30:


//--------------------- .text._ZN7cutlass13device_kernelIN5flash19enable_sm80_to_sm89INS1_16FlashAttnFwdSm80INS1_25CollectiveMainloopFwdSm80ILi8ELi2ELb0EN4cute5tupleIJNS5_1CILi128EEENS7_ILi64EEENS7_ILi192EEEEEELi192ENS_6half_tEfNS_4arch4Sm80ELb0ELb1ELb1ELb1ELb1ELb0ELb1ELb1EEENS1_21CollectiveEpilogueFwdINS6_IJS8_SA_S9_EEENS6_IJNS7_ILi1EEESI_SI_EEESC_SE_Li256ELb1ELb1ELb1ELb0EEENS1_36VarlenDynamicPersistentTileSchedulerILi128ELi64ELi256ELi256ELb1ELb1ELb0ELb1ELb0ELb1EEEEEEEEEvNT_6ParamsE --------------------------
	.section	.text._ZN7cutlass13device_kernelIN5flash19enable_sm80_to_sm89INS1_16FlashAttnFwdSm80INS1_25CollectiveMainloopFwdSm80ILi8ELi2ELb0EN4cute5tupleIJNS5_1CILi128EEENS7_ILi64EEENS7_ILi192EEEEEELi192ENS_6half_tEfNS_4arch4Sm80ELb0ELb1ELb1ELb1ELb1ELb0ELb1ELb1EEENS1_21CollectiveEpilogueFwdINS6_IJS8_SA_S9_EEENS6_IJNS7_ILi1EEESI_SI_EEESC_SE_Li256ELb1ELb1ELb1ELb0EEENS1_36VarlenDynamicPersistentTileSchedulerILi128ELi64ELi256ELi256ELb1ELb1ELb0ELb1ELb0ELb1EEEEEEEEEvNT_6ParamsE,"ax",@progbits
	.align	128
.text._ZN7cutlass13device_kernelIN5flash19enable_sm80_to_sm89INS1_16FlashAttnFwdSm80INS1_25CollectiveMainloopFwdSm80ILi8ELi2ELb0EN4cute5tupleIJNS5_1CILi128EEENS7_ILi64EEENS7_ILi192EEEEEELi192ENS_6half_tEfNS_4arch4Sm80ELb0ELb1ELb1ELb1ELb1ELb0ELb1ELb1EEENS1_21CollectiveEpilogueFwdINS6_IJS8_SA_S9_EEENS6_IJNS7_ILi1EEESI_SI_EEESC_SE_Li256ELb1ELb1ELb1ELb0EEENS1_36VarlenDynamicPersistentTileSchedulerILi128ELi64ELi256ELi256ELb1ELb1ELb0ELb1ELb0ELb1EEEEEEEEEvNT_6ParamsE:
        .type           _ZN7cutlass13device_kernelIN5flash19enable_sm80_to_sm89INS1_16FlashAttnFwdSm80INS1_25CollectiveMainloopFwdSm80ILi8ELi2ELb0EN4cute5tupleIJNS5_1CILi128EEENS7_ILi64EEENS7_ILi192EEEEEELi192ENS_6half_tEfNS_4arch4Sm80ELb0ELb1ELb1ELb1ELb1ELb0ELb1ELb1EEENS1_21CollectiveEpilogueFwdINS6_IJS8_SA_S9_EEENS6_IJNS7_ILi1EEESI_SI_EEESC_SE_Li256ELb1ELb1ELb1ELb0EEENS1_36VarlenDynamicPersistentTileSchedulerILi128ELi64ELi256ELi256ELb1ELb1ELb0ELb1ELb0ELb1EEEEEEEEEvNT_6ParamsE,@function
        .size           _ZN7cutlass13device_kernelIN5flash19enable_sm80_to_sm89INS1_16FlashAttnFwdSm80INS1_25CollectiveMainloopFwdSm80ILi8ELi2ELb0EN4cute5tupleIJNS5_1CILi128EEENS7_ILi64EEENS7_ILi192EEEEEELi192ENS_6half_tEfNS_4arch4Sm80ELb0ELb1ELb1ELb1ELb1ELb0ELb1ELb1EEENS1_21CollectiveEpilogueFwdINS6_IJS8_SA_S9_EEENS6_IJNS7_ILi1EEESI_SI_EEESC_SE_Li256ELb1ELb1ELb1ELb0EEENS1_36VarlenDynamicPersistentTileSchedulerILi128ELi64ELi256ELi256ELb1ELb1ELb0ELb1ELb0ELb1EEEEEEEEEvNT_6ParamsE,(.L_x_31 - _ZN7cutlass13device_kernelIN5flash19enable_sm80_to_sm89INS1_16FlashAttnFwdSm80INS1_25CollectiveMainloopFwdSm80ILi8ELi2ELb0EN4cute5tupleIJNS5_1CILi128EEENS7_ILi64EEENS7_ILi192EEEEEELi192ENS_6half_tEfNS_4arch4Sm80ELb0ELb1ELb1ELb1ELb1ELb0ELb1ELb1EEENS1_21CollectiveEpilogueFwdINS6_IJS8_SA_S9_EEENS6_IJNS7_ILi1EEESI_SI_EEESC_SE_Li256ELb1ELb1ELb1ELb0EEENS1_36VarlenDynamicPersistentTileSchedulerILi128ELi64ELi256ELi256ELb1ELb1ELb0ELb1ELb0ELb1EEEEEEEEEvNT_6ParamsE)
        .other          _ZN7cutlass13device_kernelIN5flash19enable_sm80_to_sm89INS1_16FlashAttnFwdSm80INS1_25CollectiveMainloopFwdSm80ILi8ELi2ELb0EN4cute5tupleIJNS5_1CILi128EEENS7_ILi64EEENS7_ILi192EEEEEELi192ENS_6half_tEfNS_4arch4Sm80ELb0ELb1ELb1ELb1ELb1ELb0ELb1ELb1EEENS1_21CollectiveEpilogueFwdINS6_IJS8_SA_S9_EEENS6_IJNS7_ILi1EEESI_SI_EEESC_SE_Li256ELb1ELb1ELb1ELb0EEENS1_36VarlenDynamicPersistentTileSchedulerILi128ELi64ELi256ELi256ELb1ELb1ELb0ELb1ELb0ELb1EEEEEEEEEvNT_6ParamsE,@"STO_CUDA_ENTRY STV_DEFAULT"
_ZN7cutlass13device_kernelIN5flash19enable_sm80_to_sm89INS1_16FlashAttnFwdSm80INS1_25CollectiveMainloopFwdSm80ILi8ELi2ELb0EN4cute5tupleIJNS5_1CILi128EEENS7_ILi64EEENS7_ILi192EEEEEELi192ENS_6half_tEfNS_4arch4Sm80ELb0ELb1ELb1ELb1ELb1ELb0ELb1ELb1EEENS1_21CollectiveEpilogueFwdINS6_IJS8_SA_S9_EEENS6_IJNS7_ILi1EEESI_SI_EEESC_SE_Li256ELb1ELb1ELb1ELb0EEENS1_36VarlenDynamicPersistentTileSchedulerILi128ELi64ELi256ELi256ELb1ELb1ELb0ELb1ELb0ELb1EEEEEEEEEvNT_6ParamsE:
[----:B------:R-:W-:Y:S01]  /*0000*/  LDC R1, c[0x0][0x28] ;  /* 0x00000a00ff017b82 */ /* 0x000fe20000000800 */
[----:B------:R-:W-:Y:S05]  /*0010*/  EXIT ;  /* 0x000000000000794d */ /* 0x000fea0003800000 */
.L_x_13:
        /* <DEDUP_REMOVED lines=14> */
.L_x_31:


//--------------------- .text._ZN7cutlass13device_kernelIN5flash19enable_sm80_to_sm89INS1_16FlashAttnFwdSm80INS1_25CollectiveMainloopFwdSm80ILi8ELi2ELb0EN4cute5tupleIJNS5_1CILi128EEENS7_ILi64EEENS7_ILi192EEEEEELi192ENS_6half_tEfNS_4arch4Sm80ELb0ELb1ELb1ELb1ELb1ELb1ELb1ELb1EEENS1_21CollectiveEpilogueFwdINS6_IJS8_SA_S9_EEENS6_IJNS7_ILi1EEESI_SI_EEESC_SE_Li256ELb1ELb1ELb1ELb0EEENS1_36VarlenDynamicPersistentTileSchedulerILi128ELi64ELi256ELi256ELb1ELb1ELb0ELb1ELb0ELb1EEEEEEEEEvNT_6ParamsE --------------------------
	.section	.text._ZN7cutlass13device_kernelIN5flash19enable_sm80_to_sm89INS1_16FlashAttnFwdSm80INS1_25CollectiveMainloopFwdSm80ILi8ELi2ELb0EN4cute5tupleIJNS5_1CILi128EEENS7_ILi64EEENS7_ILi192EEEEEELi192ENS_6half_tEfNS_4arch4Sm80ELb0ELb1ELb1ELb1ELb1ELb1ELb1ELb1EEENS1_21CollectiveEpilogueFwdINS6_IJS8_SA_S9_EEENS6_IJNS7_ILi1EEESI_SI_EEESC_SE_Li256ELb1ELb1ELb1ELb0EEENS1_36VarlenDynamicPersistentTileSchedulerILi128ELi64ELi256ELi256ELb1ELb1ELb0ELb1ELb0ELb1EEEEEEEEEvNT_6ParamsE,"ax",@progbits
	.align	128
.text._ZN7cutlass13device_kernelIN5flash19enable_sm80_to_sm89INS1_16FlashAttnFwdSm80INS1_25CollectiveMainloopFwdSm80ILi8ELi2ELb0EN4cute5tupleIJNS5_1CILi128EEENS7_ILi64EEENS7_ILi192EEEEEELi192ENS_6half_tEfNS_4arch4Sm80ELb0ELb1ELb1ELb1ELb1ELb1ELb1ELb1EEENS1_21CollectiveEpilogueFwdINS6_IJS8_SA_S9_EEENS6_IJNS7_ILi1EEESI_SI_EEESC_SE_Li256ELb1ELb1ELb1ELb0EEENS1_36VarlenDynamicPersistentTileSchedulerILi128ELi64ELi256ELi256ELb1ELb1ELb0ELb1ELb0ELb1EEEEEEEEEvNT_6ParamsE:
        .type           _ZN7cutlass13device_kernelIN5flash19enable_sm80_to_sm89INS1_16FlashAttnFwdSm80INS1_25CollectiveMainloopFwdSm80ILi8ELi2ELb0EN4cute5tupleIJNS5_1CILi128EEENS7_ILi64EEENS7_ILi192EEEEEELi192ENS_6half_tEfNS_4arch4Sm80ELb0ELb1ELb1ELb1ELb1ELb1ELb1ELb1EEENS1_21CollectiveEpilogueFwdINS6_IJS8_SA_S9_EEENS6_IJNS7_ILi1EEESI_SI_EEESC_SE_Li256ELb1ELb1ELb1ELb0EEENS1_36VarlenDynamicPersistentTileSchedulerILi128ELi64ELi256ELi256ELb1ELb1ELb0ELb1ELb0ELb1EEEEEEEEEvNT_6ParamsE,@function
        .size           _ZN7cutlass13device_kernelIN5flash19enable_sm80_to_sm89INS1_16FlashAttnFwdSm80INS1_25CollectiveMainloopFwdSm80ILi8ELi2ELb0EN4cute5tupleIJNS5_1CILi128EEENS7_ILi64EEENS7_ILi192EEEEEELi192ENS_6half_tEfNS_4arch4Sm80ELb0ELb1ELb1ELb1ELb1ELb1ELb1ELb1EEENS1_21CollectiveEpilogueFwdINS6_IJS8_SA_S9_EEENS6_IJNS7_ILi1EEESI_SI_EEESC_SE_Li256ELb1ELb1ELb1ELb0EEENS1_36VarlenDynamicPersistentTileSchedulerILi128ELi64ELi256ELi256ELb1ELb1ELb0ELb1ELb0ELb1EEEEEEEEEvNT_6ParamsE,(.L_x_32 - _ZN7cutlass13device_kernelIN5flash19enable_sm80_to_sm89INS1_16FlashAttnFwdSm80INS1_25CollectiveMainloopFwdSm80ILi8ELi2ELb0EN4cute5tupleIJNS5_1CILi128EEENS7_ILi64EEENS7_ILi192EEEEEELi192ENS_6half_tEfNS_4arch4Sm80ELb0ELb1ELb1ELb1ELb1ELb1ELb1ELb1EEENS1_21CollectiveEpilogueFwdINS6_IJS8_SA_S9_EEENS6_IJNS7_ILi1EEESI_SI_EEESC_SE_Li256ELb1ELb1ELb1ELb0EEENS1_36VarlenDynamicPersistentTileSchedulerILi128ELi64ELi256ELi256ELb1ELb1ELb0ELb1ELb0ELb1EEEEEEEEEvNT_6ParamsE)
        .other          _ZN7cutlass13device_kernelIN5flash19enable_sm80_to_sm89INS1_16FlashAttnFwdSm80INS1_25CollectiveMainloopFwdSm80ILi8ELi2ELb0EN4cute5tupleIJNS5_1CILi128EEENS7_ILi64EEENS7_ILi192EEEEEELi192ENS_6half_tEfNS_4arch4Sm80ELb0ELb1ELb1ELb1ELb1ELb1ELb1ELb1EEENS1_21CollectiveEpilogueFwdINS6_IJS8_SA_S9_EEENS6_IJNS7_ILi1EEESI_SI_EEESC_SE_Li256ELb1ELb1ELb1ELb0EEENS1_36VarlenDynamicPersistentTileSchedulerILi128ELi64ELi256ELi256ELb1ELb1ELb0ELb1ELb0ELb1EEEEEEEEEvNT_6ParamsE,@"STO_CUDA_ENTRY STV_DEFAULT"
_ZN7cutlass13device_kernelIN5flash19enable_sm80_to_sm89INS1_16FlashAttnFwdSm80INS1_25CollectiveMainloopFwdSm80ILi8ELi2ELb0EN4cute5tupleIJNS5_1CILi128EEENS7_ILi64EEENS7_ILi192EEEEEELi192ENS_6half_tEfNS_4arch4Sm80ELb0ELb1ELb1ELb1ELb1ELb1ELb1ELb1EEENS1_21CollectiveEpilogueFwdINS6_IJS8_SA_S9_EEENS6_IJNS7_ILi1EEESI_SI_EEESC_SE_Li256ELb1ELb1ELb1ELb0EEENS1_36VarlenDynamicPersistentTileSchedulerILi128ELi64ELi256ELi256ELb1ELb1ELb0ELb1ELb0ELb1EEEEEEEEEvNT_6ParamsE:
[----:B------:R-:W-:Y:S01]  /*0000*/  LDC R1, c[0x0][0x28] ;  /* 0x00000a00ff017b82 */ /* 0x000fe20000000800 */
[----:B------:R-:W-:Y:S05]  /*0010*/  EXIT ;  /* 0x000000000000794d */ /* 0x000fea0003800000 */
.L_x_14:
        /* <DEDUP_REMOVED lines=14> */
.L_x_32:


//--------------------- .text._ZN7cutlass13device_kernelIN5flash19enable_sm80_to_sm89INS1_16FlashAttnFwdSm80INS1_25CollectiveMainloopFwdSm80ILi8ELi2ELb0EN4cute5tupleIJNS5_1CILi128EEENS7_ILi64EEENS7_ILi192EEEEEELi192ENS_6half_tEfNS_4arch4Sm80ELb1ELb0ELb1ELb0ELb1ELb0ELb1ELb1EEENS1_21CollectiveEpilogueFwdINS6_IJS8_SA_S9_EEENS6_IJNS7_ILi1EEESI_SI_EEESC_SE_Li256ELb0ELb1ELb1ELb0EEENS1_30DynamicPersistentTileSchedulerILi256ELi256ELb1ELb1ELb0EEEEEEEEEvNT_6ParamsE --------------------------
	.section	.text._ZN7cutlass13device_kernelIN5flash19enable_sm80_to_sm89INS1_16FlashAttnFwdSm80INS1_25CollectiveMainloopFwdSm80ILi8ELi2ELb0EN4cute5tupleIJNS5_1CILi128EEENS7_ILi64EEENS7_ILi192EEEEEELi192ENS_6half_tEfNS_4arch4Sm80ELb1ELb0ELb1ELb0ELb1ELb0ELb1ELb1EEENS1_21CollectiveEpilogueFwdINS6_IJS8_SA_S9_EEENS6_IJNS7_ILi1EEESI_SI_EEESC_SE_Li256ELb0ELb1ELb1ELb0EEENS1_30DynamicPersistentTileSchedulerILi256ELi256ELb1ELb1ELb0EEEEEEEEEvNT_6ParamsE,"ax",@progbits
	.align	128
.text._ZN7cutlass13device_kernelIN5flash19enable_sm80_to_sm89INS1_16FlashAttnFwdSm80INS1_25CollectiveMainloopFwdSm80ILi8ELi2ELb0EN4cute5tupleIJNS5_1CILi128EEENS7_ILi64EEENS7_ILi192EEEEEELi192ENS_6half_tEfNS_4arch4Sm80ELb1ELb0ELb1ELb0ELb1ELb0ELb1ELb1EEENS1_21CollectiveEpilogueFwdINS6_IJS8_SA_S9_EEENS6_IJNS7_ILi1EEESI_SI_EEESC_SE_Li256ELb0ELb1ELb1ELb0EEENS1_30DynamicPersistentTileSchedulerILi256ELi256ELb1ELb1ELb0EEEEEEEEEvNT_6ParamsE:
        .type           _ZN7cutlass13device_kernelIN5flash19enable_sm80_to_sm89INS1_16FlashAttnFwdSm80INS1_25CollectiveMainloopFwdSm80ILi8ELi2ELb0EN4cute5tupleIJNS5_1CILi128EEENS7_ILi64EEENS7_ILi192EEEEEELi192ENS_6half_tEfNS_4arch4Sm80ELb1ELb0ELb1ELb0ELb1ELb0ELb1ELb1EEENS1_21CollectiveEpilogueFwdINS6_IJS8_SA_S9_EEENS6_IJNS7_ILi1EEESI_SI_EEESC_SE_Li256ELb0ELb1ELb1ELb0EEENS1_30DynamicPersistentTileSchedulerILi256ELi256ELb1ELb1ELb0EEEEEEEEEvNT_6ParamsE,@function
        .size           _ZN7cutlass13device_kernelIN5flash19enable_sm80_to_sm89INS1_16FlashAttnFwdSm80INS1_25CollectiveMainloopFwdSm80ILi8ELi2ELb0EN4cute5tupleIJNS5_1CILi128EEENS7_ILi64EEENS7_ILi192EEEEEELi192ENS_6half_tEfNS_4arch4Sm80ELb1ELb0ELb1ELb0ELb1ELb0ELb1ELb1EEENS1_21CollectiveEpilogueFwdINS6_IJS8_SA_S9_EEENS6_IJNS7_ILi1EEESI_SI_EEESC_SE_Li256ELb0ELb1ELb1ELb0EEENS1_30DynamicPersistentTileSchedulerILi256ELi256ELb1ELb1ELb0EEEEEEEEEvNT_6ParamsE,(.L_x_33 - _ZN7cutlass13device_kernelIN5flash19enable_sm80_to_sm89INS1_16FlashAttnFwdSm80INS1_25CollectiveMainloopFwdSm80ILi8ELi2ELb0EN4cute5tupleIJNS5_1CILi128EEENS7_ILi64EEENS7_ILi192EEEEEELi192ENS_6half_tEfNS_4arch4Sm80ELb1ELb0ELb1ELb0ELb1ELb0ELb1ELb1EEENS1_21CollectiveEpilogueFwdINS6_IJS8_SA_S9_EEENS6_IJNS7_ILi1EEESI_SI_EEESC_SE_Li256ELb0ELb1ELb1ELb0EEENS1_30DynamicPersistentTileSchedulerILi256ELi256ELb1ELb1ELb0EEEEEEEEEvNT_6ParamsE)
        .other          _ZN7cutlass13device_kernelIN5flash19enable_sm80_to_sm89INS1_16FlashAttnFwdSm80INS1_25CollectiveMainloopFwdSm80ILi8ELi2ELb0EN4cute5tupleIJNS5_1CILi128EEENS7_ILi64EEENS7_ILi192EEEEEELi192ENS_6half_tEfNS_4arch4Sm80ELb1ELb0ELb1ELb0ELb1ELb0ELb1ELb1EEENS1_21CollectiveEpilogueFwdINS6_IJS8_SA_S9_EEENS6_IJNS7_ILi1EEESI_SI_EEESC_SE_Li256ELb0ELb1ELb1ELb0EEENS1_30DynamicPersistentTileSchedulerILi256ELi256ELb1ELb1ELb0EEEEEEEEEvNT_6ParamsE,@"STO_CUDA_ENTRY STV_DEFAULT"
_ZN7cutlass13device_kernelIN5flash19enable_sm80_to_sm89INS1_16FlashAttnFwdSm80INS1_25CollectiveMainloopFwdSm80ILi8ELi2ELb0EN4cute5tupleIJNS5_1CILi128EEENS7_ILi64EEENS7_ILi192EEEEEELi192ENS_6half_tEfNS_4arch4Sm80ELb1ELb0ELb1ELb0ELb1ELb0ELb1ELb1EEENS1_21CollectiveEpilogueFwdINS6_IJS8_SA_S9_EEENS6_IJNS7_ILi1EEESI_SI_EEESC_SE_Li256ELb0ELb1ELb1ELb0EEENS1_30DynamicPersistentTileSchedulerILi256ELi256ELb1ELb1ELb0EEEEEEEEEvNT_6ParamsE:
[----:B------:R-:W-:Y:S01]  /*0000*/  LDC R1, c[0x0][0x28] ;  /* 0x00000a00ff017b82 */ /* 0x000fe20000000800 */
[----:B------:R-:W-:Y:S05]  /*0010*/  EXIT ;  /* 0x000000000000794d */ /* 0x000fea0003800000 */
.L_x_15:
        /* <DEDUP_REMOVED lines=14> */
.L_x_33:


//--------------------- .text._ZN7cutlass13device_kernelIN5flash19enable_sm80_to_sm89INS1_16FlashAttnFwdSm80INS1_25CollectiveMainloopFwdSm80ILi8ELi2ELb0EN4cute5tupleIJNS5_1CILi128EEENS7_ILi64EEENS7_ILi192EEEEEELi192ENS_6half_tEfNS_4arch4Sm80ELb1ELb0ELb1ELb1ELb1ELb0ELb1ELb1EEENS1_21CollectiveEpilogueFwdINS6_IJS8_SA_S9_EEENS6_IJNS7_ILi1EEESI_SI_EEESC_SE_Li256ELb1ELb1ELb1ELb0EEENS1_36VarlenDynamicPersistentTileSchedulerILi128ELi64ELi256ELi256ELb1ELb1ELb0ELb1ELb1ELb1EEEEEEEEEvNT_6ParamsE --------------------------
	.section	.text._ZN7cutlass13device_kernelIN5flash19enable_sm80_to_sm89INS1_16FlashAttnFwdSm80INS1_25CollectiveMainloopFwdSm80ILi8ELi2ELb0EN4cute5tupleIJNS5_1CILi128EEENS7_ILi64EEENS7_ILi192EEEEEELi192ENS_6half_tEfNS_4arch4Sm80ELb1ELb0ELb1ELb1ELb1ELb0ELb1ELb1EEENS1_21CollectiveEpilogueFwdINS6_IJS8_SA_S9_EEENS6_IJNS7_ILi1EEESI_SI_EEESC_SE_Li256ELb1ELb1ELb1ELb0EEENS1_36VarlenDynamicPersistentTileSchedulerILi128ELi64ELi256ELi256ELb1ELb1ELb0ELb1ELb1ELb1EEEEEEEEEvNT_6ParamsE,"ax",@progbits
	.align	128
.text._ZN7cutlass13device_kernelIN5flash19enable_sm80_to_sm89INS1_16FlashAttnFwdSm80INS1_25CollectiveMainloopFwdSm80ILi8ELi2ELb0EN4cute5tupleIJNS5_1CILi128EEENS7_ILi64EEENS7_ILi192EEEEEELi192ENS_6half_tEfNS_4arch4Sm80ELb1ELb0ELb1ELb1ELb1ELb0ELb1ELb1EEENS1_21CollectiveEpilogueFwdINS6_IJS8_SA_S9_EEENS6_IJNS7_ILi1EEESI_SI_EEESC_SE_Li256ELb1ELb1ELb1ELb0EEENS1_36VarlenDynamicPersistentTileSchedulerILi128ELi64ELi256ELi256ELb1ELb1ELb0ELb1ELb1ELb1EEEEEEEEEvNT_6ParamsE:
        .type           _ZN7cutlass13device_kernelIN5flash19enable_sm80_to_sm89INS1_16FlashAttnFwdSm80INS1_25CollectiveMainloopFwdSm80ILi8ELi2ELb0EN4cute5tupleIJNS5_1CILi128EEENS7_ILi64EEENS7_ILi192EEEEEELi192ENS_6half_tEfNS_4arch4Sm80ELb1ELb0ELb1ELb1ELb1ELb0ELb1ELb1EEENS1_21CollectiveEpilogueFwdINS6_IJS8_SA_S9_EEENS6_IJNS7_ILi1EEESI_SI_EEESC_SE_Li256ELb1ELb1ELb1ELb0EEENS1_36VarlenDynamicPersistentTileSchedulerILi128ELi64ELi256ELi256ELb1ELb1ELb0ELb1ELb1ELb1EEEEEEEEEvNT_6ParamsE,@function
        .size           _ZN7cutlass13device_kernelIN5flash19enable_sm80_to_sm89INS1_16FlashAttnFwdSm80INS1_25CollectiveMainloopFwdSm80ILi8ELi2ELb0EN4cute5tupleIJNS5_1CILi128EEENS7_ILi64EEENS7_ILi192EEEEEELi192ENS_6half_tEfNS_4arch4Sm80ELb1ELb0ELb1ELb1ELb1ELb0ELb1ELb1EEENS1_21CollectiveEpilogueFwdINS6_IJS8_SA_S9_EEENS6_IJNS7_ILi1EEESI_SI_EEESC_SE_Li256ELb1ELb1ELb1ELb0EEENS1_36VarlenDynamicPersistentTileSchedulerILi128ELi64ELi256ELi256ELb1ELb1ELb0ELb1ELb1ELb1EEEEEEEEEvNT_6ParamsE,(.L_x_34 - _ZN7cutlass13device_kernelIN5flash19enable_sm80_to_sm89INS1_16FlashAttnFwdSm80INS1_25CollectiveMainloopFwdSm80ILi8ELi2ELb0EN4cute5tupleIJNS5_1CILi128EEENS7_ILi64EEENS7_ILi192EEEEEELi192ENS_6half_tEfNS_4arch4Sm80ELb1ELb0ELb1ELb1ELb1ELb0ELb1ELb1EEENS1_21CollectiveEpilogueFwdINS6_IJS8_SA_S9_EEENS6_IJNS7_ILi1EEESI_SI_EEESC_SE_Li256ELb1ELb1ELb1ELb0EEENS1_36VarlenDynamicPersistentTileSchedulerILi128ELi64ELi256ELi256ELb1ELb1ELb0ELb1ELb1ELb1EEEEEEEEEvNT_6ParamsE)
        .other          _ZN7cutlass13device_kernelIN5flash19enable_sm80_to_sm89INS1_16FlashAttnFwdSm80INS1_25CollectiveMainloopFwdSm80ILi8ELi2ELb0EN4cute5tupleIJNS5_1CILi128EEENS7_ILi64EEENS7_ILi192EEEEEELi192ENS_6half_tEfNS_4arch4Sm80ELb1ELb0ELb1ELb1ELb1ELb0ELb1ELb1EEENS1_21CollectiveEpilogueFwdINS6_IJS8_SA_S9_EEENS6_IJNS7_ILi1EEESI_SI_EEESC_SE_Li256ELb1ELb1ELb1ELb0EEENS1_36VarlenDynamicPersistentTileSchedulerILi128ELi64ELi256ELi256ELb1ELb1ELb0ELb1ELb1ELb1EEEEEEEEEvNT_6ParamsE,@"STO_CUDA_ENTRY STV_DEFAULT"
_ZN7cutlass13device_kernelIN5flash19enable_sm80_to_sm89INS1_16FlashAttnFwdSm80INS1_25CollectiveMainloopFwdSm80ILi8ELi2ELb0EN4cute5tupleIJNS5_1CILi128EEENS7_ILi64EEENS7_ILi192EEEEEELi192ENS_6half_tEfNS_4arch4Sm80ELb1ELb0ELb1ELb1ELb1ELb0ELb1ELb1EEENS1_21CollectiveEpilogueFwdINS6_IJS8_SA_S9_EEENS6_IJNS7_ILi1EEESI_SI_EEESC_SE_Li256ELb1ELb1ELb1ELb0EEENS1_36VarlenDynamicPersistentTileSchedulerILi128ELi64ELi256ELi256ELb1ELb1ELb0ELb1ELb1ELb1EEEEEEEEEvNT_6ParamsE:
[----:B------:R-:W-:Y:S01]  /*0000*/  LDC R1, c[0x0][0x28] ;  /* 0x00000a00ff017b82 */ /* 0x000fe20000000800 */
[----:B------:R-:W-:Y:S05]  /*0010*/  EXIT ;  /* 0x000000000000794d */ /* 0x000fea0003800000 */
.L_x_16:
        /* <DEDUP_REMOVED lines=14> */
.L_x_34:


//--------------------- .text._ZN7cutlass13device_kernelIN5flash19enable_sm80_to_sm89INS1_16FlashAttnFwdSm80INS1_25CollectiveMainloopFwdSm80ILi8ELi2ELb0EN4cute5tupleIJNS5_1CILi128EEENS7_ILi64EEENS7_ILi192EEEEEELi192ENS_6half_tEfNS_4arch4Sm80ELb1ELb0ELb1ELb1ELb1ELb1ELb1ELb1EEENS1_21CollectiveEpilogueFwdINS6_IJS8_SA_S9_EEENS6_IJNS7_ILi1EEESI_SI_EEESC_SE_Li256ELb1ELb1ELb1ELb0EEENS1_36VarlenDynamicPersistentTileSchedulerILi128ELi64ELi256ELi256ELb1ELb1ELb0ELb1ELb1ELb1EEEEEEEEEvNT_6ParamsE --------------------------
	.section	.text._ZN7cutlass13device_kernelIN5flash19enable_sm80_to_sm89INS1_16FlashAttnFwdSm80INS1_25CollectiveMainloopFwdSm80ILi8ELi2ELb0EN4cute5tupleIJNS5_1CILi128EEENS7_ILi64EEENS7_ILi192EEEEEELi192ENS_6half_tEfNS_4arch4Sm80ELb1ELb0ELb1ELb1ELb1ELb1ELb1ELb1EEENS1_21CollectiveEpilogueFwdINS6_IJS8_SA_S9_EEENS6_IJNS7_ILi1EEESI_SI_EEESC_SE_Li256ELb1ELb1ELb1ELb0EEENS1_36VarlenDynamicPersistentTileSchedulerILi128ELi64ELi256ELi256ELb1ELb1ELb0ELb1ELb1ELb1EEEEEEEEEvNT_6ParamsE,"ax",@progbits
	.align	128
.text._ZN7cutlass13device_kernelIN5flash19enable_sm80_to_sm89INS1_16FlashAttnFwdSm80INS1_25CollectiveMainloopFwdSm80ILi8ELi2ELb0EN4cute5tupleIJNS5_1CILi128EEENS7_ILi64EEENS7_ILi192EEEEEELi192ENS_6half_tEfNS_4arch4Sm80ELb1ELb0ELb1ELb1ELb1ELb1ELb1ELb1EEENS1_21CollectiveEpilogueFwdINS6_IJS8_SA_S9_EEENS6_IJNS7_ILi1EEESI_SI_EEESC_SE_Li256ELb1ELb1ELb1ELb0EEENS1_36VarlenDynamicPersistentTileSchedulerILi128ELi64ELi256ELi256ELb1ELb1ELb0ELb1ELb1ELb1EEEEEEEEEvNT_6ParamsE:
        .type           _ZN7cutlass13device_kernelIN5flash19enable_sm80_to_sm89INS1_16FlashAttnFwdSm80INS1_25CollectiveMainloopFwdSm80ILi8ELi2ELb0EN4cute5tupleIJNS5_1CILi128EEENS7_ILi64EEENS7_ILi192EEEEEELi192ENS_6half_tEfNS_4arch4Sm80ELb1ELb0ELb1ELb1ELb1ELb1ELb1ELb1EEENS1_21CollectiveEpilogueFwdINS6_IJS8_SA_S9_EEENS6_IJNS7_ILi1EEESI_SI_EEESC_SE_Li256ELb1ELb1ELb1ELb0EEENS1_36VarlenDynamicPersistentTileSchedulerILi128ELi64ELi256ELi256ELb1ELb1ELb0ELb1ELb1ELb1EEEEEEEEEvNT_6ParamsE,@function
        .size           _ZN7cutlass13device_kernelIN5flash19enable_sm80_to_sm89INS1_16FlashAttnFwdSm80INS1_25CollectiveMainloopFwdSm80ILi8ELi2ELb0EN4cute5tupleIJNS5_1CILi128EEENS7_ILi64EEENS7_ILi192EEEEEELi192ENS_6half_tEfNS_4arch4Sm80ELb1ELb0ELb1ELb1ELb1ELb1ELb1ELb1EEENS1_21CollectiveEpilogueFwdINS6_IJS8_SA_S9_EEENS6_IJNS7_ILi1EEESI_SI_EEESC_SE_Li256ELb1ELb1ELb1ELb0EEENS1_36VarlenDynamicPersistentTileSchedulerILi128ELi64ELi256ELi256ELb1ELb1ELb0ELb1ELb1ELb1EEEEEEEEEvNT_6ParamsE,(.L_x_35 - _ZN7cutlass13device_kernelIN5flash19enable_sm80_to_sm89INS1_16FlashAttnFwdSm80INS1_25CollectiveMainloopFwdSm80ILi8ELi2ELb0EN4cute5tupleIJNS5_1CILi128EEENS7_ILi64EEENS7_ILi192EEEEEELi192ENS_6half_tEfNS_4arch4Sm80ELb1ELb0ELb1ELb1ELb1ELb1ELb1ELb1EEENS1_21CollectiveEpilogueFwdINS6_IJS8_SA_S9_EEENS6_IJNS7_ILi1EEESI_SI_EEESC_SE_Li256ELb1ELb1ELb1ELb0EEENS1_36VarlenDynamicPersistentTileSchedulerILi128ELi64ELi256ELi256ELb1ELb1ELb0ELb1ELb1ELb1EEEEEEEEEvNT_6ParamsE)
        .other          _ZN7cutlass13device_kernelIN5flash19enable_sm80_to_sm89INS1_16FlashAttnFwdSm80INS1_25CollectiveMainloopFwdSm80ILi8ELi2ELb0EN4cute5tupleIJNS5_1CILi128EEENS7_ILi64EEENS7_ILi192EEEEEELi192ENS_6half_tEfNS_4arch4Sm80ELb1ELb0ELb1ELb1ELb1ELb1ELb1ELb1EEENS1_21CollectiveEpilogueFwdINS6_IJS8_SA_S9_EEENS6_IJNS7_ILi1EEESI_SI_EEESC_SE_Li256ELb1ELb1ELb1ELb0EEENS1_36VarlenDynamicPersistentTileSchedulerILi128ELi64ELi256ELi256ELb1ELb1ELb0ELb1ELb1ELb1EEEEEEEEEvNT_6ParamsE,@"STO_CUDA_ENTRY STV_DEFAULT"
_ZN7cutlass13device_kernelIN5flash19enable_sm80_to_sm89INS1_16FlashAttnFwdSm80INS1_25CollectiveMainloopFwdSm80ILi8ELi2ELb0EN4cute5tupleIJNS5_1CILi128EEENS7_ILi64EEENS7_ILi192EEEEEELi192ENS_6half_tEfNS_4arch4Sm80ELb1ELb0ELb1ELb1ELb1ELb1ELb1ELb1EEENS1_21CollectiveEpilogueFwdINS6_IJS8_SA_S9_EEENS6_IJNS7_ILi1EEESI_SI_EEESC_SE_Li256ELb1ELb1ELb1ELb0EEENS1_36VarlenDynamicPersistentTileSchedulerILi128ELi64ELi256ELi256ELb1ELb1ELb0ELb1ELb1ELb1EEEEEEEEEvNT_6ParamsE:
[----:B------:R-:W-:Y:S01]  /*0000*/  LDC R1, c[0x0][0x28] ;  /* 0x00000a00ff017b82 */ /* 0x000fe20000000800 */
[----:B------:R-:W-:Y:S05]  /*0010*/  EXIT ;  /* 0x000000000000794d */ /* 0x000fea0003800000 */
.L_x_17:
        /* <DEDUP_REMOVED lines=14> */
.L_x_35:


//--------------------- .nv.shared.reserved.0     --------------------------
	.section	.nv.shared.reserved.0,"aw",@nobits
	.weak		__nv_reservedSMEM_offset_0_alias
	.size		__nv_reservedSMEM_offset_0_alias, 0, 0
	.other		__nv_reservedSMEM_offset_0_alias,@"STO_CUDA_RESERVED_SHARED STV_DEFAULT"
__nv_reservedSMEM_offset_0_alias:
	.zero		0


//--------------------- .nv.global                --------------------------
	.section	.nv.global,"aw",@nobits
.nv.global:
	.type		_ZN86_INTERNAL_238bc430_50_flash_fwd_hdim192_fp16_paged_split_softcap_sm80_cu_1f2e7571_31614cute1_E,@object
	.size		_ZN86_INTERNAL_238bc430_50_flash_fwd_hdim192_fp16_paged_split_softcap_sm80_cu_1f2e7571_31614cute1_E,(_ZN86_INTERNAL_238bc430_50_flash_fwd_hdim192_fp16_paged_split_softcap_sm80_cu_1f2e7571_31614cuda3std3__45__cpo6cbeginE - _ZN86_INTERNAL_238bc430_50_flash_fwd_hdim192_fp16_paged_split_softcap_sm80_cu_1f2e7571_31614cute1_E)
_ZN86_INTERNAL_238bc430_50_flash_fwd_hdim192_fp16_paged_split_softcap_sm80_cu_1f2e7571_31614cute1_E:
	.zero		1
	.type		_ZN86_INTERNAL_238bc430_50_flash_fwd_hdim192_fp16_paged_split_softcap_sm80_cu_1f2e7571_31614cuda3std3__45__cpo6cbeginE,@object
	.size		_ZN86_INTERNAL_238bc430_50_flash_fwd_hdim192_fp16_paged_split_softcap_sm80_cu_1f2e7571_31614cuda3std3__45__cpo6cbeginE,(_ZN86_INTERNAL_238bc430_50_flash_fwd_hdim192_fp16_paged_split_softcap_sm80_cu_1f2e7571_31614cuda3std3__48in_placeE - _ZN86_INTERNAL_238bc430_50_flash_fwd_hdim192_fp16_paged_split_softcap_sm80_cu_1f2e7571_31614cuda3std3__45__cpo6cbeginE)
_ZN86_INTERNAL_238bc430_50_flash_fwd_hdim192_fp16_paged_split_softcap_sm80_cu_1f2e7571_31614cuda3std3__45__cpo6cbeginE:
	.zero		1
	.type		_ZN86_INTERNAL_238bc430_50_flash_fwd_hdim192_fp16_paged_split_softcap_sm80_cu_1f2e7571_31614cuda3std3__48in_placeE,@object
	.size		_ZN86_INTERNAL_238bc430_50_flash_fwd_hdim192_fp16_paged_split_softcap_sm80_cu_1f2e7571_31614cuda3std3__48in_placeE,(_ZN86_INTERNAL_238bc430_50_flash_fwd_hdim192_fp16_paged_split_softcap_sm80_cu_1f2e7571_31614cuda3std6ranges3__45__cpo9iter_moveE - _ZN86_INTERNAL_238bc430_50_flash_fwd_hdim192_fp16_paged_split_softcap_sm80_cu_1f2e7571_31614cuda3std3__48in_placeE)
_ZN86_INTERNAL_238bc430_50_flash_fwd_hdim192_fp16_paged_split_softcap_sm80_cu_1f2e7571_31614cuda3std3__48in_placeE:
	.zero		1
	.type		_ZN86_INTERNAL_238bc430_50_flash_fwd_hdim192_fp16_paged_split_softcap_sm80_cu_1f2e7571_31614cuda3std6ranges3__45__cpo9iter_moveE,@object
	.size		_ZN86_INTERNAL_238bc430_50_flash_fwd_hdim192_fp16_paged_split_softcap_sm80_cu_1f2e7571_31614cuda3std6ranges3__45__cpo9iter_moveE,(_ZN86_INTERNAL_238bc430_50_flash_fwd_hdim192_fp16_paged_split_softcap_sm80_cu_1f2e7571_31614cuda3std3__45__cpo5beginE - _ZN86_INTERNAL_238bc430_50_flash_fwd_hdim192_fp16_paged_split_softcap_sm80_cu_1f2e7571_31614cuda3std6ranges3__45__cpo9iter_moveE)
_ZN86_INTERNAL_238bc430_50_flash_fwd_hdim192_fp16_paged_split_softcap_sm80_cu_1f2e7571_31614cuda3std6ranges3__45__cpo9iter_moveE:
	.zero		1
	.type		_ZN86_INTERNAL_238bc430_50_flash_fwd_hdim192_fp16_paged_split_softcap_sm80_cu_1f2e7571_31614cuda3std3__45__cpo5beginE,@object
	.size		_ZN86_INTERNAL_238bc430_50_flash_fwd_hdim192_fp16_paged_split_softcap_sm80_cu_1f2e7571_31614cuda3std3__45__cpo5beginE,(_ZN86_INTERNAL_238bc430_50_flash_fwd_hdim192_fp16_paged_split_softcap_sm80_cu_1f2e7571_31614cuda3std3__488_GLOBAL__N__238bc430_50_flash_fwd_hdim192_fp16_paged_split_softcap_sm80_cu_1f2e7571_31616ignoreE - _ZN86_INTERNAL_238bc430_50_flash_fwd_hdim192_fp16_paged_split_softcap_sm80_cu_1f2e7571_31614cuda3std3__45__cpo5beginE)
_ZN86_INTERNAL_238bc430_50_flash_fwd_hdim192_fp16_paged_split_softcap_sm80_cu_1f2e7571_31614cuda3std3__45__cpo5beginE:
	.zero		1
	.type		_ZN86_INTERNAL_238bc430_50_flash_fwd_hdim192_fp16_paged_split_softcap_sm80_cu_1f2e7571_31614cuda3std3__488_GLOBAL__N__238bc430_50_flash_fwd_hdim192_fp16_paged_split_softcap_sm80_cu_1f2e7571_31616ignoreE,@object
	.size		_ZN86_INTERNAL_238bc430_50_flash_fwd_hdim192_fp16_paged_split_softcap_sm80_cu_1f2e7571_31614cuda3std3__488_GLOBAL__N__238bc430_50_flash_fwd_hdim192_fp16_paged_split_softcap_sm80_cu_1f2e7571_31616ignoreE,(_ZN86_INTERNAL_238bc430_50_flash_fwd_hdim192_fp16_paged_split_softcap_sm80_cu_1f2e7571_31614cute7productE - _ZN86_INTERNAL_238bc430_50_flash_fwd_hdim192_fp16_paged_split_softcap_sm80_cu_1f2e7571_31614cuda3std3__488_GLOBAL__N__238bc430_50_flash_fwd_hdim192_fp16_paged_split_softcap_sm80_cu_1f2e7571_31616ignoreE)
_ZN86_INTERNAL_238bc430_50_flash_fwd_hdim192_fp16_paged_split_softcap_sm80_cu_1f2e7571_31614cuda3std3__488_GLOBAL__N__238bc430_50_flash_fwd_hdim192_fp16_paged_split_softcap_sm80_cu_1f2e7571_31616ignoreE:
	.zero		1
	.type		_ZN86_INTERNAL_238bc430_50_flash_fwd_hdim192_fp16_paged_split_softcap_sm80_cu_1f2e7571_31614cute7productE,@object
	.size		_ZN86_INTERNAL_238bc430_50_flash_fwd_hdim192_fp16_paged_split_softcap_sm80_cu_1f2e7571_31614cute7productE,(_ZN86_INTERNAL_238bc430_50_flash_fwd_hdim192_fp16_paged_split_softcap_sm80_cu_1f2e7571_31614cuda3std3__45__cpo3endE - _ZN86_INTERNAL_238bc430_50_flash_fwd_hdim192_fp16_paged_split_softcap_sm80_cu_1f2e7571_31614cute7productE)
_ZN86_INTERNAL_238bc430_50_flash_fwd_hdim192_fp16_paged_split_softcap_sm80_cu_1f2e7571_31614cute7productE:
	.zero		1
	.type		_ZN86_INTERNAL_238bc430_50_flash_fwd_hdim192_fp16_paged_split_softcap_sm80_cu_1f2e7571_31614cuda3std3__45__cpo3endE,@object
	.size		_ZN86_INTERNAL_238bc430_50_flash_fwd_hdim192_fp16_paged_split_softcap_sm80_cu_1f2e7571_31614cuda3std3__45__cpo3endE,(_ZN86_INTERNAL_238bc430_50_flash_fwd_hdim192_fp16_paged_split_softcap_sm80_cu_1f2e7571_31614cuda3std3__419piecewise_constructE - _ZN86_INTERNAL_238bc430_50_flash_fwd_hdim192_fp16_paged_split_softcap_sm80_cu_1f2e7571_31614cuda3std3__45__cpo3endE)
_ZN86_INTERNAL_238bc430_50_flash_fwd_hdim192_fp16_paged_split_softcap_sm80_cu_1f2e7571_31614cuda3std3__45__cpo3endE:
	.zero		1
	.type		_ZN86_INTERNAL_238bc430_50_flash_fwd_hdim192_fp16_paged_split_softcap_sm80_cu_1f2e7571_31614cuda3std3__419piecewise_constructE,@object
	.size		_ZN86_INTERNAL_238bc430_50_flash_fwd_hdim192_fp16_paged_split_softcap_sm80_cu_1f2e7571_31614cuda3std3__419piecewise_constructE,(_ZN86_INTERNAL_238bc430_50_flash_fwd_hdim192_fp16_paged_split_softcap_sm80_cu_1f2e7571_31614cuda3std3__45__cpo4cendE - _ZN86_INTERNAL_238bc430_50_flash_fwd_hdim192_fp16_paged_split_softcap_sm80_cu_1f2e7571_31614cuda3std3__419piecewise_constructE)
_ZN86_INTERNAL_238bc430_50_flash_fwd_hdim192_fp16_paged_split_softcap_sm80_cu_1f2e7571_31614cuda3std3__419piecewise_constructE:
	.zero		1
	.type		_ZN86_INTERNAL_238bc430_50_flash_fwd_hdim192_fp16_paged_split_softcap_sm80_cu_1f2e7571_31614cuda3std3__45__cpo4cendE,@object
	.size		_ZN86_INTERNAL_238bc430_50_flash_fwd_hdim192_fp16_paged_split_softcap_sm80_cu_1f2e7571_31614cuda3std3__45__cpo4cendE,(_ZN86_INTERNAL_238bc430_50_flash_fwd_hdim192_fp16_paged_split_softcap_sm80_cu_1f2e7571_31614cuda3std6ranges3__45__cpo4swapE - _ZN86_INTERNAL_238bc430_50_flash_fwd_hdim192_fp16_paged_split_softcap_sm80_cu_1f2e7571_31614cuda3std3__45__cpo4cendE)
_ZN86_INTERNAL_238bc430_50_flash_fwd_hdim192_fp16_paged_split_softcap_sm80_cu_1f2e7571_31614cuda3std3__45__cpo4cendE:
	.zero		1
	.type		_ZN86_INTERNAL_238bc430_50_flash_fwd_hdim192_fp16_paged_split_softcap_sm80_cu_1f2e7571_31614cuda3std6ranges3__45__cpo4swapE,@object
	.size		_ZN86_INTERNAL_238bc430_50_flash_fwd_hdim192_fp16_paged_split_softcap_sm80_cu_1f2e7571_31614cuda3std6ranges3__45__cpo4swapE,(.L_7 - _ZN86_INTERNAL_238bc430_50_flash_fwd_hdim192_fp16_paged_split_softcap_sm80_cu_1f2e7571_31614cuda3std6ranges3__45__cpo4swapE)
_ZN86_INTERNAL_238bc430_50_flash_fwd_hdim192_fp16_paged_split_softcap_sm80_cu_1f2e7571_31614cuda3std6ranges3__45__cpo4swapE:
	.zero		1
.L_7:


//--------------------- .nv.constant0._ZN7cutlass13device_kernelIN5flash19enable_sm80_to_sm89INS1_16FlashAttnFwdSm80INS1_25CollectiveMainloopFwdSm80ILi8ELi1ELb0EN4cute5tupleIJNS5_1CILi128EEENS7_ILi64EEENS7_ILi192EEEEEELi192ENS_6half_tEfNS_4arch4Sm80ELb0ELb0ELb1ELb0ELb1ELb0ELb1ELb1EEENS1_21CollectiveEpilogueFwdINS6_IJS8_SA_S9_EEENS6_IJNS7_ILi1EEESI_SI_EEESC_SE_Li256ELb0ELb1ELb1ELb0EEENS1_19SingleTileSchedulerILb0ELb1ELb1ELi128EEEEEEEEEvNT_6ParamsE --------------------------
	.section	.nv.constant0._ZN7cutlass13device_kernelIN5flash19enable_sm80_to_sm89INS1_16FlashAttnFwdSm80INS1_25CollectiveMainloopFwdSm80ILi8ELi1ELb0EN4cute5tupleIJNS5_1CILi128EEENS7_ILi64EEENS7_ILi192EEEEEELi192ENS_6half_tEfNS_4arch4Sm80ELb0ELb0ELb1ELb0ELb1ELb0ELb1ELb1EEENS1_21CollectiveEpilogueFwdINS6_IJS8_SA_S9_EEENS6_IJNS7_ILi1EEESI_SI_EEESC_SE_Li256ELb0ELb1ELb1ELb0EEENS1_19SingleTileSchedulerILb0ELb1ELb1ELi128EEEEEEEEEvNT_6ParamsE,"a",@progbits
	.sectionflags	@""
	.align	4
.nv.constant0._ZN7cutlass13device_kernelIN5flash19enable_sm80_to_sm89INS1_16FlashAttnFwdSm80INS1_25CollectiveMainloopFwdSm80ILi8ELi1ELb0EN4cute5tupleIJNS5_1CILi128EEENS7_ILi64EEENS7_ILi192EEEEEELi192ENS_6half_tEfNS_4arch4Sm80ELb0ELb0ELb1ELb0ELb1ELb0ELb1ELb1EEENS1_21CollectiveEpilogueFwdINS6_IJS8_SA_S9_EEENS6_IJNS7_ILi1EEESI_SI_EEESC_SE_Li256ELb0ELb1ELb1ELb0EEENS1_19SingleTileSchedulerILb0ELb1ELb1ELi128EEEEEEEEEvNT_6ParamsE:
	.zero		1576


//--------------------- .nv.constant0._ZN7cutlass13device_kernelIN5flash19enable_sm80_to_sm89INS1_16FlashAttnFwdSm80INS1_25CollectiveMainloopFwdSm80ILi8ELi1ELb0EN4cute5tupleIJNS5_1CILi128EEENS7_ILi64EEENS7_ILi192EEEEEELi192ENS_6half_tEfNS_4arch4Sm80ELb0ELb0ELb1ELb1ELb1ELb0ELb1ELb1EEENS1_21CollectiveEpilogueFwdINS6_IJS8_SA_S9_EEENS6_IJNS7_ILi1EEESI_SI_EEESC_SE_Li256ELb1ELb1ELb1ELb0EEENS1_36VarlenDynamicPersistentTileSchedulerILi128ELi64ELi256ELi256ELb1ELb1ELb0ELb0ELb1ELb1EEEEEEEEEvNT_6ParamsE --------------------------
	.section	.nv.constant0._ZN7cutlass13device_kernelIN5flash19enable_sm80_to_sm89INS1_16FlashAttnFwdSm80INS1_25CollectiveMainloopFwdSm80ILi8ELi1ELb0EN4cute5tupleIJNS5_1CILi128EEENS7_ILi64EEENS7_ILi192EEEEEELi192ENS_6half_tEfNS_4arch4Sm80ELb0ELb0ELb1ELb1ELb1ELb0ELb1ELb1EEENS1_21CollectiveEpilogueFwdINS6_IJS8_SA_S9_EEENS6_IJNS7_ILi1EEESI_SI_EEESC_SE_Li256ELb1ELb1ELb1ELb0EEENS1_36VarlenDynamicPersistentTileSchedulerILi128ELi64ELi256ELi256ELb1ELb1ELb0ELb0ELb1ELb1EEEEEEEEEvNT_6ParamsE,"a",@progbits
	.sectionflags	@""
	.align	4
.nv.constant0._ZN7cutlass13device_kernelIN5flash19enable_sm80_to_sm89INS1_16FlashAttnFwdSm80INS1_25CollectiveMainloopFwdSm80ILi8ELi1ELb0EN4cute5tupleIJNS5_1CILi128EEENS7_ILi64EEENS7_ILi192EEEEEELi192ENS_6half_tEfNS_4arch4Sm80ELb0ELb0ELb1ELb1ELb1ELb0ELb1ELb1EEENS1_21CollectiveEpilogueFwdINS6_IJS8_SA_S9_EEENS6_IJNS7_ILi1EEESI_SI_EEESC_SE_Li256ELb1ELb1ELb1ELb0EEENS1_36VarlenDynamicPersistentTileSchedulerILi128ELi64ELi256ELi256ELb1ELb1ELb0ELb0ELb1ELb1EEEEEEEEEvNT_6ParamsE:
	.zero		1608


//--------------------- .nv.constant0._ZN7cutlass13device_kernelIN5flash19enable_sm80_to_sm89INS1_16FlashAttnFwdSm80INS1_25CollectiveMainloopFwdSm80ILi8ELi1ELb0EN4cute5tupleIJNS5_1CILi128EEENS7_ILi64EEENS7_ILi192EEEEEELi192ENS_6half_tEfNS_4arch4Sm80ELb0ELb0ELb1ELb1ELb1ELb1ELb1ELb1EEENS1_21CollectiveEpilogueFwdINS6_IJS8_SA_S9_EEENS6_IJNS7_ILi1EEESI_SI_EEESC_SE_Li256ELb1ELb1ELb1ELb0EEENS1_36VarlenDynamicPersistentTileSchedulerILi128ELi64ELi256ELi256ELb1ELb1ELb0ELb0ELb1ELb1EEEEEEEEEvNT_6ParamsE --------------------------
	.section	.nv.constant0._ZN7cutlass13device_kernelIN5flash19enable_sm80_to_sm89INS1_16FlashAttnFwdSm80INS1_25CollectiveMainloopFwdSm80ILi8ELi1ELb0EN4cute5tupleIJNS5_1CILi128EEENS7_ILi64EEENS7_ILi192EEEEEELi192ENS_6half_tEfNS_4arch4Sm80ELb0ELb0ELb1ELb1ELb1ELb1ELb1ELb1EEENS1_21CollectiveEpilogueFwdINS6_IJS8_SA_S9_EEENS6_IJNS7_ILi1EEESI_SI_EEESC_SE_Li256ELb1ELb1ELb1ELb0EEENS1_36VarlenDynamicPersistentTileSchedulerILi128ELi64ELi256ELi256ELb1ELb1ELb0ELb0ELb1ELb1EEEEEEEEEvNT_6ParamsE,"a",@progbits
	.sectionflags	@""
	.align	4
.nv.constant0._ZN7cutlass13device_kernelIN5flash19enable_sm80_to_sm89INS1_16FlashAttnFwdSm80INS1_25CollectiveMainloopFwdSm80ILi8ELi1ELb0EN4cute5tupleIJNS5_1CILi128EEENS7_ILi64EEENS7_ILi192EEEEEELi192ENS_6half_tEfNS_4arch4Sm80ELb0ELb0ELb1ELb1ELb1ELb1ELb1ELb1EEENS1_21CollectiveEpilogueFwdINS6_IJS8_SA_S9_EEENS6_IJNS7_ILi1EEESI_SI_EEESC_SE_Li256ELb1ELb1ELb1ELb0EEENS1_36VarlenDynamicPersistentTileSchedulerILi128ELi64ELi256ELi256ELb1ELb1ELb0ELb0ELb1ELb1EEEEEEEEEvNT_6ParamsE:
	.zero		1608


//--------------------- .nv.constant0._ZN7cutlass13device_kernelIN5flash19enable_sm80_to_sm89INS1_16FlashAttnFwdSm80INS1_25CollectiveMainloopFwdSm80ILi8ELi1ELb0EN4cute5tupleIJNS5_1CILi128EEENS7_ILi64EEENS7_ILi192EEEEEELi192ENS_6half_tEfNS_4arch4Sm80ELb0ELb1ELb1ELb0ELb1ELb0ELb1ELb1EEENS1_21CollectiveEpilogueFwdINS6_IJS8_SA_S9_EEENS6_IJNS7_ILi1EEESI_SI_EEESC_SE_Li256ELb0ELb1ELb1ELb0EEENS1_19SingleTileSchedulerILb0ELb1ELb1ELi128EEEEEEEEEvNT_6ParamsE --------------------------
	.section	.nv.constant0._ZN7cutlass13device_kernelIN5flash19enable_sm80_to_sm89INS1_16FlashAttnFwdSm80INS1_25CollectiveMainloopFwdSm80ILi8ELi1ELb0EN4cute5tupleIJNS5_1CILi128EEENS7_ILi64EEENS7_ILi192EEEEEELi192ENS_6half_tEfNS_4arch4Sm80ELb0ELb1ELb1ELb0ELb1ELb0ELb1ELb1EEENS1_21CollectiveEpilogueFwdINS6_IJS8_SA_S9_EEENS6_IJNS7_ILi1EEESI_SI_EEESC_SE_Li256ELb0ELb1ELb1ELb0EEENS1_19SingleTileSchedulerILb0ELb1ELb1ELi128EEEEEEEEEvNT_6ParamsE,"a",@progbits
	.sectionflags	@""
	.align	4
.nv.constant0._ZN7cutlass13device_kernelIN5flash19enable_sm80_to_sm89INS1_16FlashAttnFwdSm80INS1_25CollectiveMainloopFwdSm80ILi8ELi1ELb0EN4cute5tupleIJNS5_1CILi128EEENS7_ILi64EEENS7_ILi192EEEEEELi192ENS_6half_tEfNS_4arch4Sm80ELb0ELb1ELb1ELb0ELb1ELb0ELb1ELb1EEENS1_21CollectiveEpilogueFwdINS6_IJS8_SA_S9_EEENS6_IJNS7_ILi1EEESI_SI_EEESC_SE_Li256ELb0ELb1ELb1ELb0EEENS1_19SingleTileSchedulerILb0ELb1ELb1ELi128EEEEEEEEEvNT_6ParamsE:
	.zero		1576


//--------------------- .nv.constant0._ZN7cutlass13device_kernelIN5flash19enable_sm80_to_sm89INS1_16FlashAttnFwdSm80INS1_25CollectiveMainloopFwdSm80ILi8ELi1ELb0EN4cute5tupleIJNS5_1CILi128EEENS7_ILi64EEENS7_ILi192EEEEEELi192ENS_6half_tEfNS_4arch4Sm80ELb0ELb1ELb1ELb1ELb1ELb0ELb1ELb1EEENS1_21CollectiveEpilogueFwdINS6_IJS8_SA_S9_EEENS6_IJNS7_ILi1EEESI_SI_EEESC_SE_Li256ELb1ELb1ELb1ELb0EEENS1_36VarlenDynamicPersistentTileSchedulerILi128ELi64ELi256ELi256ELb1ELb1ELb0ELb1ELb0ELb1EEEEEEEEEvNT_6ParamsE --------------------------
	.section	.nv.constant0._ZN7cutlass13device_kernelIN5flash19enable_sm80_to_sm89INS1_16FlashAttnFwdSm80INS1_25CollectiveMainloopFwdSm80ILi8ELi1ELb0EN4cute5tupleIJNS5_1CILi128EEENS7_ILi64EEENS7_ILi192EEEEEELi192ENS_6half_tEfNS_4arch4Sm80ELb0ELb1ELb1ELb1ELb1ELb0ELb1ELb1EEENS1_21CollectiveEpilogueFwdINS6_IJS8_SA_S9_EEENS6_IJNS7_ILi1EEESI_SI_EEESC_SE_Li256ELb1ELb1ELb1ELb0EEENS1_36VarlenDynamicPersistentTileSchedulerILi128ELi64ELi256ELi256ELb1ELb1ELb0ELb1ELb0ELb1EEEEEEEEEvNT_6ParamsE,"a",@progbits
	.sectionflags	@""
	.align	4
.nv.constant0._ZN7cutlass13device_kernelIN5flash19enable_sm80_to_sm89INS1_16FlashAttnFwdSm80INS1_25CollectiveMainloopFwdSm80ILi8ELi1ELb0EN4cute5tupleIJNS5_1CILi128EEENS7_ILi64EEENS7_ILi192EEEEEELi192ENS_6half_tEfNS_4arch4Sm80ELb0ELb1ELb1ELb1ELb1ELb0ELb1ELb1EEENS1_21CollectiveEpilogueFwdINS6_IJS8_SA_S9_EEENS6_IJNS7_ILi1EEESI_SI_EEESC_SE_Li256ELb1ELb1ELb1ELb0EEENS1_36VarlenDynamicPersistentTileSchedulerILi128ELi64ELi256ELi256ELb1ELb1ELb0ELb1ELb0ELb1EEEEEEEEEvNT_6ParamsE:
	.zero		1608


//--------------------- .nv.constant0._ZN7cutlass13device_kernelIN5flash19enable_sm80_to_sm89INS1_16FlashAttnFwdSm80INS1_25CollectiveMainloopFwdSm80ILi8ELi1ELb0EN4cute5tupleIJNS5_1CILi128EEENS7_ILi64EEENS7_ILi192EEEEEELi192ENS_6half_tEfNS_4arch4Sm80ELb0ELb1ELb1ELb1ELb1ELb1ELb1ELb1EEENS1_21CollectiveEpilogueFwdINS6_IJS8_SA_S9_EEENS6_IJNS7_ILi1EEESI_SI_EEESC_SE_Li256ELb1ELb1ELb1ELb0EEENS1_36VarlenDynamicPersistentTileSchedulerILi128ELi64ELi256ELi256ELb1ELb1ELb0ELb1ELb0ELb1EEEEEEEEEvNT_6ParamsE --------------------------
	.section	.nv.constant0._ZN7cutlass13device_kernelIN5flash19enable_sm80_to_sm89INS1_16FlashAttnFwdSm80INS1_25CollectiveMainloopFwdSm80ILi8ELi1ELb0EN4cute5tupleIJNS5_1CILi128EEENS7_ILi64EEENS7_ILi192EEEEEELi192ENS_6half_tEfNS_4arch4Sm80ELb0ELb1ELb1ELb1ELb1ELb1ELb1ELb1EEENS1_21CollectiveEpilogueFwdINS6_IJS8_SA_S9_EEENS6_IJNS7_ILi1EEESI_SI_EEESC_SE_Li256ELb1ELb1ELb1ELb0EEENS1_36VarlenDynamicPersistentTileSchedulerILi128ELi64ELi256ELi256ELb1ELb1ELb0ELb1ELb0ELb1EEEEEEEEEvNT_6ParamsE,"a",@progbits
	.sectionflags	@""
	.align	4
.nv.constant0._ZN7cutlass13device_kernelIN5flash19enable_sm80_to_sm89INS1_16FlashAttnFwdSm80INS1_25CollectiveMainloopFwdSm80ILi8ELi1ELb0EN4cute5tupleIJNS5_1CILi128EEENS7_ILi64EEENS7_ILi192EEEEEELi192ENS_6half_tEfNS_4arch4Sm80ELb0ELb1ELb1ELb1ELb1ELb1ELb1ELb1EEENS1_21CollectiveEpilogueFwdINS6_IJS8_SA_S9_EEENS6_IJNS7_ILi1EEESI_SI_EEESC_SE_Li256ELb1ELb1ELb1ELb0EEENS1_36VarlenDynamicPersistentTileSchedulerILi128ELi64ELi256ELi256ELb1ELb1ELb0ELb1ELb0ELb1EEEEEEEEEvNT_6ParamsE:
	.zero		1608


//--------------------- .nv.constant0._ZN7cutlass13device_kernelIN5flash19enable_sm80_to_sm89INS1_16FlashAttnFwdSm80INS1_25CollectiveMainloopFwdSm80ILi8ELi1ELb0EN4cute5tupleIJNS5_1CILi128EEENS7_ILi64EEENS7_ILi192EEEEEELi192ENS_6half_tEfNS_4arch4Sm80ELb1ELb0ELb1ELb0ELb1ELb0ELb1ELb1EEENS1_21CollectiveEpilogueFwdINS6_IJS8_SA_S9_EEENS6_IJNS7_ILi1EEESI_SI_EEESC_SE_Li256ELb0ELb1ELb1ELb0EEENS1_30DynamicPersistentTileSchedulerILi256ELi256ELb1ELb1ELb0EEEEEEEEEvNT_6ParamsE --------------------------
	.section	.nv.constant0._ZN7cutlass13device_kernelIN5flash19enable_sm80_to_sm89INS1_16FlashAttnFwdSm80INS1_25CollectiveMainloopFwdSm80ILi8ELi1ELb0EN4cute5tupleIJNS5_1CILi128EEENS7_ILi64EEENS7_ILi192EEEEEELi192ENS_6half_tEfNS_4arch4Sm80ELb1ELb0ELb1ELb0ELb1ELb0ELb1ELb1EEENS1_21CollectiveEpilogueFwdINS6_IJS8_SA_S9_EEENS6_IJNS7_ILi1EEESI_SI_EEESC_SE_Li256ELb0ELb1ELb1ELb0EEENS1_30DynamicPersistentTileSchedulerILi256ELi256ELb1ELb1ELb0EEEEEEEEEvNT_6ParamsE,"a",@progbits
	.sectionflags	@""
	.align	4
.nv.constant0._ZN7cutlass13device_kernelIN5flash19enable_sm80_to_sm89INS1_16FlashAttnFwdSm80INS1_25CollectiveMainloopFwdSm80ILi8ELi1ELb0EN4cute5tupleIJNS5_1CILi128EEENS7_ILi64EEENS7_ILi192EEEEEELi192ENS_6half_tEfNS_4arch4Sm80ELb1ELb0ELb1ELb0ELb1ELb0ELb1ELb1EEENS1_21CollectiveEpilogueFwdINS6_IJS8_SA_S9_EEENS6_IJNS7_ILi1EEESI_SI_EEESC_SE_Li256ELb0ELb1ELb1ELb0EEENS1_30DynamicPersistentTileSchedulerILi256ELi256ELb1ELb1ELb0EEEEEEEEEvNT_6ParamsE:
	.zero		1592


//--------------------- .nv.constant0._ZN7cutlass13device_kernelIN5flash19enable_sm80_to_sm89INS1_16FlashAttnFwdSm80INS1_25CollectiveMainloopFwdSm80ILi8ELi1ELb0EN4cute5tupleIJNS5_1CILi128EEENS7_ILi64EEENS7_ILi192EEEEEELi192ENS_6half_tEfNS_4arch4Sm80ELb1ELb0ELb1ELb1ELb1ELb0ELb1ELb1EEENS1_21CollectiveEpilogueFwdINS6_IJS8_SA_S9_EEENS6_IJNS7_ILi1EEESI_SI_EEESC_SE_Li256ELb1ELb1ELb1ELb0EEENS1_36VarlenDynamicPersistentTileSchedulerILi128ELi64ELi256ELi256ELb1ELb1ELb0ELb1ELb1ELb1EEEEEEEEEvNT_6ParamsE --------------------------
	.section	.nv.constant0._ZN7cutlass13device_kernelIN5flash19enable_sm80_to_sm89INS1_16FlashAttnFwdSm80INS1_25CollectiveMainloopFwdSm80ILi8ELi1ELb0EN4cute5tupleIJNS5_1CILi128EEENS7_ILi64EEENS7_ILi192EEEEEELi192ENS_6half_tEfNS_4arch4Sm80ELb1ELb0ELb1ELb1ELb1ELb0ELb1ELb1EEENS1_21CollectiveEpilogueFwdINS6_IJS8_SA_S9_EEENS6_IJNS7_ILi1EEESI_SI_EEESC_SE_Li256ELb1ELb1ELb1ELb0EEENS1_36VarlenDynamicPersistentTileSchedulerILi128ELi64ELi256ELi256ELb1ELb1ELb0ELb1ELb1ELb1EEEEEEEEEvNT_6ParamsE,"a",@progbits
	.sectionflags	@""
	.align	4
.nv.constant0._ZN7cutlass13device_kernelIN5flash19enable_sm80_to_sm89INS1_16FlashAttnFwdSm80INS1_25CollectiveMainloopFwdSm80ILi8ELi1ELb0EN4cute5tupleIJNS5_1CILi128EEENS7_ILi64EEENS7_ILi192EEEEEELi192ENS_6half_tEfNS_4arch4Sm80ELb1ELb0ELb1ELb1ELb1ELb0ELb1ELb1EEENS1_21CollectiveEpilogueFwdINS6_IJS8_SA_S9_EEENS6_IJNS7_ILi1EEESI_SI_EEESC_SE_Li256ELb1ELb1ELb1ELb0EEENS1_36VarlenDynamicPersistentTileSchedulerILi128ELi64ELi256ELi256ELb1ELb1ELb0ELb1ELb1ELb1EEEEEEEEEvNT_6ParamsE:
	.zero		1608


//--------------------- .nv.constant0._ZN7cutlass13device_kernelIN5flash19enable_sm80_to_sm89INS1_16FlashAttnFwdSm80INS1_25CollectiveMainloopFwdSm80ILi8ELi1ELb0EN4cute5tupleIJNS5_1CILi128EEENS7_ILi64EEENS7_ILi192EEEEEELi192ENS_6half_tEfNS_4arch4Sm80ELb1ELb0ELb1ELb1ELb1ELb1ELb1ELb1EEENS1_21CollectiveEpilogueFwdINS6_IJS8_SA_S9_EEENS6_IJNS7_ILi1EEESI_SI_EEESC_SE_Li256ELb1ELb1ELb1ELb0EEENS1_36VarlenDynamicPersistentTileSchedulerILi128ELi64ELi256ELi256ELb1ELb1ELb0ELb1ELb1ELb1EEEEEEEEEvNT_6ParamsE --------------------------
	.section	.nv.constant0._ZN7cutlass13device_kernelIN5flash19enable_sm80_to_sm89INS1_16FlashAttnFwdSm80INS1_25CollectiveMainloopFwdSm80ILi8ELi1ELb0EN4cute5tupleIJNS5_1CILi128EEENS7_ILi64EEENS7_ILi192EEEEEELi192ENS_6half_tEfNS_4arch4Sm80ELb1ELb0ELb1ELb1ELb1ELb1ELb1ELb1EEENS1_21CollectiveEpilogueFwdINS6_IJS8_SA_S9_EEENS6_IJNS7_ILi1EEESI_SI_EEESC_SE_Li256ELb1ELb1ELb1ELb0EEENS1_36VarlenDynamicPersistentTileSchedulerILi128ELi64ELi256ELi256ELb1ELb1ELb0ELb1ELb1ELb1EEEEEEEEEvNT_6ParamsE,"a",@progbits
	.sectionflags	@""
	.align	4
.nv.constant0._ZN7cutlass13device_kernelIN5flash19enable_sm80_to_sm89INS1_16FlashAttnFwdSm80INS1_25CollectiveMainloopFwdSm80ILi8ELi1ELb0EN4cute5tupleIJNS5_1CILi128EEENS7_ILi64EEENS7_ILi192EEEEEELi192ENS_6half_tEfNS_4arch4Sm80ELb1ELb0ELb1ELb1ELb1ELb1ELb1ELb1EEENS1_21CollectiveEpilogueFwdINS6_IJS8_SA_S9_EEENS6_IJNS7_ILi1EEESI_SI_EEESC_SE_Li256ELb1ELb1ELb1ELb0EEENS1_36VarlenDynamicPersistentTileSchedulerILi128ELi64ELi256ELi256ELb1ELb1ELb0ELb1ELb1ELb1EEEEEEEEEvNT_6ParamsE:
	.zero		1608


//--------------------- .nv.constant0._ZN7cutlass13device_kernelIN5flash19enable_sm80_to_sm89INS1_16FlashAttnFwdSm80INS1_25CollectiveMainloopFwdSm80ILi8ELi2ELb0EN4cute5tupleIJNS5_1CILi128EEENS7_ILi64EEENS7_ILi192EEEEEELi192ENS_6half_tEfNS_4arch4Sm80ELb0ELb0ELb1ELb0ELb1ELb0ELb1ELb1EEENS1_21CollectiveEpilogueFwdINS6_IJS8_SA_S9_EEENS6_IJNS7_ILi1EEESI_SI_EEESC_SE_Li256ELb0ELb1ELb1ELb0EEENS1_19SingleTileSchedulerILb0ELb1ELb1ELi128EEEEEEEEEvNT_6ParamsE --------------------------
	.section	.nv.constant0._ZN7cutlass13device_kernelIN5flash19enable_sm80_to_sm89INS1_16FlashAttnFwdSm80INS1_25CollectiveMainloopFwdSm80ILi8ELi2ELb0EN4cute5tupleIJNS5_1CILi128EEENS7_ILi64EEENS7_ILi192EEEEEELi192ENS_6half_tEfNS_4arch4Sm80ELb0ELb0ELb1ELb0ELb1ELb0ELb1ELb1EEENS1_21CollectiveEpilogueFwdINS6_IJS8_SA_S9_EEENS6_IJNS7_ILi1EEESI_SI_EEESC_SE_Li256ELb0ELb1ELb1ELb0EEENS1_19SingleTileSchedulerILb0ELb1ELb1ELi128EEEEEEEEEvNT_6ParamsE,"a",@progbits
	.sectionflags	@""
	.align	4
.nv.constant0._ZN7cutlass13device_kernelIN5flash19enable_sm80_to_sm89INS1_16FlashAttnFwdSm80INS1_25CollectiveMainloopFwdSm80ILi8ELi2ELb0EN4cute5tupleIJNS5_1CILi128EEENS7_ILi64EEENS7_ILi192EEEEEELi192ENS_6half_tEfNS_4arch4Sm80ELb0ELb0ELb1ELb0ELb1ELb0ELb1ELb1EEENS1_21CollectiveEpilogueFwdINS6_IJS8_SA_S9_EEENS6_IJNS7_ILi1EEESI_SI_EEESC_SE_Li256ELb0ELb1ELb1ELb0EEENS1_19SingleTileSchedulerILb0ELb1ELb1ELi128EEEEEEEEEvNT_6ParamsE:
	.zero		1576


//--------------------- .nv.constant0._ZN7cutlass13device_kernelIN5flash19enable_sm80_to_sm89INS1_16FlashAttnFwdSm80INS1_25CollectiveMainloopFwdSm80ILi8ELi2ELb0EN4cute5tupleIJNS5_1CILi128EEENS7_ILi64EEENS7_ILi192EEEEEELi192ENS_6half_tEfNS_4arch4Sm80ELb0ELb0ELb1ELb1ELb1ELb0ELb1ELb1EEENS1_21CollectiveEpilogueFwdINS6_IJS8_SA_S9_EEENS6_IJNS7_ILi1EEESI_SI_EEESC_SE_Li256ELb1ELb1ELb1ELb0EEENS1_36VarlenDynamicPersistentTileSchedulerILi128ELi64ELi256ELi256ELb1ELb1ELb0ELb0ELb1ELb1EEEEEEEEEvNT_6ParamsE --------------------------
	.section	.nv.constant0._ZN7cutlass13device_kernelIN5flash19enable_sm80_to_sm89INS1_16FlashAttnFwdSm80INS1_25CollectiveMainloopFwdSm80ILi8ELi2ELb0EN4cute5tupleIJNS5_1CILi128EEENS7_ILi64EEENS7_ILi192EEEEEELi192ENS_6half_tEfNS_4arch4Sm80ELb0ELb0ELb1ELb1ELb1ELb0ELb1ELb1EEENS1_21CollectiveEpilogueFwdINS6_IJS8_SA_S9_EEENS6_IJNS7_ILi1EEESI_SI_EEESC_SE_Li256ELb1ELb1ELb1ELb0EEENS1_36VarlenDynamicPersistentTileSchedulerILi128ELi64ELi256ELi256ELb1ELb1ELb0ELb0ELb1ELb1EEEEEEEEEvNT_6ParamsE,"a",@progbits
	.sectionflags	@""
	.align	4
.nv.constant0._ZN7cutlass13device_kernelIN5flash19enable_sm80_to_sm89INS1_16FlashAttnFwdSm80INS1_25CollectiveMainloopFwdSm80ILi8ELi2ELb0EN4cute5tupleIJNS5_1CILi128EEENS7_ILi64EEENS7_ILi192EEEEEELi192ENS_6half_tEfNS_4arch4Sm80ELb0ELb0ELb1ELb1ELb1ELb0ELb1ELb1EEENS1_21CollectiveEpilogueFwdINS6_IJS8_SA_S9_EEENS6_IJNS7_ILi1EEESI_SI_EEESC_SE_Li256ELb1ELb1ELb1ELb0EEENS1_36VarlenDynamicPersistentTileSchedulerILi128ELi64ELi256ELi256ELb1ELb1ELb0ELb0ELb1ELb1EEEEEEEEEvNT_6ParamsE:
	.zero		1608


//--------------------- .nv.constant0._ZN7cutlass13device_kernelIN5flash19enable_sm80_to_sm89INS1_16FlashAttnFwdSm80INS1_25CollectiveMainloopFwdSm80ILi8ELi2ELb0EN4cute5tupleIJNS5_1CILi128EEENS7_ILi64EEENS7_ILi192EEEEEELi192ENS_6half_tEfNS_4arch4Sm80ELb0ELb0ELb1ELb1ELb1ELb1ELb1ELb1EEENS1_21CollectiveEpilogueFwdINS6_IJS8_SA_S9_EEENS6_IJNS7_ILi1EEESI_SI_EEESC_SE_Li256ELb1ELb1ELb1ELb0EEENS1_36VarlenDynamicPersistentTileSchedulerILi128ELi64ELi256ELi256ELb1ELb1ELb0ELb0ELb1ELb1EEEEEEEEEvNT_6ParamsE --------------------------
	.section	.nv.constant0._ZN7cutlass13device_kernelIN5flash19enable_sm80_to_sm89INS1_16FlashAttnFwdSm80INS1_25CollectiveMainloopFwdSm80ILi8ELi2ELb0EN4cute5tupleIJNS5_1CILi128EEENS7_ILi64EEENS7_ILi192EEEEEELi192ENS_6half_tEfNS_4arch4Sm80ELb0ELb0ELb1ELb1ELb1ELb1ELb1ELb1EEENS1_21CollectiveEpilogueFwdINS6_IJS8_SA_S9_EEENS6_IJNS7_ILi1EEESI_SI_EEESC_SE_Li256ELb1ELb1ELb1ELb0EEENS1_36VarlenDynamicPersistentTileSchedulerILi128ELi64ELi256ELi256ELb1ELb1ELb0ELb0ELb1ELb1EEEEEEEEEvNT_6ParamsE,"a",@progbits
	.sectionflags	@""
	.align	4
.nv.constant0._ZN7cutlass13device_kernelIN5flash19enable_sm80_to_sm89INS1_16FlashAttnFwdSm80INS1_25CollectiveMainloopFwdSm80ILi8ELi2ELb0EN4cute5tupleIJNS5_1CILi128EEENS7_ILi64EEENS7_ILi192EEEEEELi192ENS_6half_tEfNS_4arch4Sm80ELb0ELb0ELb1ELb1ELb1ELb1ELb1ELb1EEENS1_21CollectiveEpilogueFwdINS6_IJS8_SA_S9_EEENS6_IJNS7_ILi1EEESI_SI_EEESC_SE_Li256ELb1ELb1ELb1ELb0EEENS1_36VarlenDynamicPersistentTileSchedulerILi128ELi64ELi256ELi256ELb1ELb1ELb0ELb0ELb1ELb1EEEEEEEEEvNT_6ParamsE:
	.zero		1608


//--------------------- .nv.constant0._ZN7cutlass13device_kernelIN5flash19enable_sm80_to_sm89INS1_16FlashAttnFwdSm80INS1_25CollectiveMainloopFwdSm80ILi8ELi2ELb0EN4cute5tupleIJNS5_1CILi128EEENS7_ILi64EEENS7_ILi192EEEEEELi192ENS_6half_tEfNS_4arch4Sm80ELb0ELb1ELb1ELb0ELb1ELb0ELb1ELb1EEENS1_21CollectiveEpilogueFwdINS6_IJS8_SA_S9_EEENS6_IJNS7_ILi1EEESI_SI_EEESC_SE_Li256ELb0ELb1ELb1ELb0EEENS1_19SingleTileSchedulerILb0ELb1ELb1ELi128EEEEEEEEEvNT_6ParamsE --------------------------
	.section	.nv.constant0._ZN7cutlass13device_kernelIN5flash19enable_sm80_to_sm89INS1_16FlashAttnFwdSm80INS1_25CollectiveMainloopFwdSm80ILi8ELi2ELb0EN4cute5tupleIJNS5_1CILi128EEENS7_ILi64EEENS7_ILi192EEEEEELi192ENS_6half_tEfNS_4arch4Sm80ELb0ELb1ELb1ELb0ELb1ELb0ELb1ELb1EEENS1_21CollectiveEpilogueFwdINS6_IJS8_SA_S9_EEENS6_IJNS7_ILi1EEESI_SI_EEESC_SE_Li256ELb0ELb1ELb1ELb0EEENS1_19SingleTileSchedulerILb0ELb1ELb1ELi128EEEEEEEEEvNT_6ParamsE,"a",@progbits
	.sectionflags	@""
	.align	4
.nv.constant0._ZN7cutlass13device_kernelIN5flash19enable_sm80_to_sm89INS1_16FlashAttnFwdSm80INS1_25CollectiveMainloopFwdSm80ILi8ELi2ELb0EN4cute5tupleIJNS5_1CILi128EEENS7_ILi64EEENS7_ILi192EEEEEELi192ENS_6half_tEfNS_4arch4Sm80ELb0ELb1ELb1ELb0ELb1ELb0ELb1ELb1EEENS1_21CollectiveEpilogueFwdINS6_IJS8_SA_S9_EEENS6_IJNS7_ILi1EEESI_SI_EEESC_SE_Li256ELb0ELb1ELb1ELb0EEENS1_19SingleTileSchedulerILb0ELb1ELb1ELi128EEEEEEEEEvNT_6ParamsE:
	.zero		1576


//--------------------- .nv.constant0._ZN7cutlass13device_kernelIN5flash19enable_sm80_to_sm89INS1_16FlashAttnFwdSm80INS1_25CollectiveMainloopFwdSm80ILi8ELi2ELb0EN4cute5tupleIJNS5_1CILi128EEENS7_ILi64EEENS7_ILi192EEEEEELi192ENS_6half_tEfNS_4arch4Sm80ELb0ELb1ELb1ELb1ELb1ELb0ELb1ELb1EEENS1_21CollectiveEpilogueFwdINS6_IJS8_SA_S9_EEENS6_IJNS7_ILi1EEESI_SI_EEESC_SE_Li256ELb1ELb1ELb1ELb0EEENS1_36VarlenDynamicPersistentTileSchedulerILi128ELi64ELi256ELi256ELb1ELb1ELb0ELb1ELb0ELb1EEEEEEEEEvNT_6ParamsE --------------------------
	.section	.nv.constant0._ZN7cutlass13device_kernelIN5flash19enable_sm80_to_sm89INS1_16FlashAttnFwdSm80INS1_25CollectiveMainloopFwdSm80ILi8ELi2ELb0EN4cute5tupleIJNS5_1CILi128EEENS7_ILi64EEENS7_ILi192EEEEEELi192ENS_6half_tEfNS_4arch4Sm80ELb0ELb1ELb1ELb1ELb1ELb0ELb1ELb1EEENS1_21CollectiveEpilogueFwdINS6_IJS8_SA_S9_EEENS6_IJNS7_ILi1EEESI_SI_EEESC_SE_Li256ELb1ELb1ELb1ELb0EEENS1_36VarlenDynamicPersistentTileSchedulerILi128ELi64ELi256ELi256ELb1ELb1ELb0ELb1ELb0ELb1EEEEEEEEEvNT_6ParamsE,"a",@progbits
	.sectionflags	@""
	.align	4
.nv.constant0._ZN7cutlass13device_kernelIN5flash19enable_sm80_to_sm89INS1_16FlashAttnFwdSm80INS1_25CollectiveMainloopFwdSm80ILi8ELi2ELb0EN4cute5tupleIJNS5_1CILi128EEENS7_ILi64EEENS7_ILi192EEEEEELi192ENS_6half_tEfNS_4arch4Sm80ELb0ELb1ELb1ELb1ELb1ELb0ELb1ELb1EEENS1_21CollectiveEpilogueFwdINS6_IJS8_SA_S9_EEENS6_IJNS7_ILi1EEESI_SI_EEESC_SE_Li256ELb1ELb1ELb1ELb0EEENS1_36VarlenDynamicPersistentTileSchedulerILi128ELi64ELi256ELi256ELb1ELb1ELb0ELb1ELb0ELb1EEEEEEEEEvNT_6ParamsE:
	.zero		1608


//--------------------- .nv.constant0._ZN7cutlass13device_kernelIN5flash19enable_sm80_to_sm89INS1_16FlashAttnFwdSm80INS1_25CollectiveMainloopFwdSm80ILi8ELi2ELb0EN4cute5tupleIJNS5_1CILi128EEENS7_ILi64EEENS7_ILi192EEEEEELi192ENS_6half_tEfNS_4arch4Sm80ELb0ELb1ELb1ELb1ELb1ELb1ELb1ELb1EEENS1_21CollectiveEpilogueFwdINS6_IJS8_SA_S9_EEENS6_IJNS7_ILi1EEESI_SI_EEESC_SE_Li256ELb1ELb1ELb1ELb0EEENS1_36VarlenDynamicPersistentTileSchedulerILi128ELi64ELi256ELi256ELb1ELb1ELb0ELb1ELb0ELb1EEEEEEEEEvNT_6ParamsE --------------------------
	.section	.nv.constant0._ZN7cutlass13device_kernelIN5flash19enable_sm80_to_sm89INS1_16FlashAttnFwdSm80INS1_25CollectiveMainloopFwdSm80ILi8ELi2ELb0EN4cute5tupleIJNS5_1CILi128EEENS7_ILi64EEENS7_ILi192EEEEEELi192ENS_6half_tEfNS_4arch4Sm80ELb0ELb1ELb1ELb1ELb1ELb1ELb1ELb1EEENS1_21CollectiveEpilogueFwdINS6_IJS8_SA_S9_EEENS6_IJNS7_ILi1EEESI_SI_EEESC_SE_Li256ELb1ELb1ELb1ELb0EEENS1_36VarlenDynamicPersistentTileSchedulerILi128ELi64ELi256ELi256ELb1ELb1ELb0ELb1ELb0ELb1EEEEEEEEEvNT_6ParamsE,"a",@progbits
	.sectionflags	@""
	.align	4
.nv.constant0._ZN7cutlass13device_kernelIN5flash19enable_sm80_to_sm89INS1_16FlashAttnFwdSm80INS1_25CollectiveMainloopFwdSm80ILi8ELi2ELb0EN4cute5tupleIJNS5_1CILi128EEENS7_ILi64EEENS7_ILi192EEEEEELi192ENS_6half_tEfNS_4arch4Sm80ELb0ELb1ELb1ELb1ELb1ELb1ELb1ELb1EEENS1_21CollectiveEpilogueFwdINS6_IJS8_SA_S9_EEENS6_IJNS7_ILi1EEESI_SI_EEESC_SE_Li256ELb1ELb1ELb1ELb0EEENS1_36VarlenDynamicPersistentTileSchedulerILi128ELi64ELi256ELi256ELb1ELb1ELb0ELb1ELb0ELb1EEEEEEEEEvNT_6ParamsE:
	.zero		1608


//--------------------- .nv.constant0._ZN7cutlass13device_kernelIN5flash19enable_sm80_to_sm89INS1_16FlashAttnFwdSm80INS1_25CollectiveMainloopFwdSm80ILi8ELi2ELb0EN4cute5tupleIJNS5_1CILi128EEENS7_ILi64EEENS7_ILi192EEEEEELi192ENS_6half_tEfNS_4arch4Sm80ELb1ELb0ELb1ELb0ELb1ELb0ELb1ELb1EEENS1_21CollectiveEpilogueFwdINS6_IJS8_SA_S9_EEENS6_IJNS7_ILi1EEESI_SI_EEESC_SE_Li256ELb0ELb1ELb1ELb0EEENS1_30DynamicPersistentTileSchedulerILi256ELi256ELb1ELb1ELb0EEEEEEEEEvNT_6ParamsE --------------------------
	.section	.nv.constant0._ZN7cutlass13device_kernelIN5flash19enable_sm80_to_sm89INS1_16FlashAttnFwdSm80INS1_25CollectiveMainloopFwdSm80ILi8ELi2ELb0EN4cute5tupleIJNS5_1CILi128EEENS7_ILi64EEENS7_ILi192EEEEEELi192ENS_6half_tEfNS_4arch4Sm80ELb1ELb0ELb1ELb0ELb1ELb0ELb1ELb1EEENS1_21CollectiveEpilogueFwdINS6_IJS8_SA_S9_EEENS6_IJNS7_ILi1EEESI_SI_EEESC_SE_Li256ELb0ELb1ELb1ELb0EEENS1_30DynamicPersistentTileSchedulerILi256ELi256ELb1ELb1ELb0EEEEEEEEEvNT_6ParamsE,"a",@progbits
	.sectionflags	@""
	.align	4
.nv.constant0._ZN7cutlass13device_kernelIN5flash19enable_sm80_to_sm89INS1_16FlashAttnFwdSm80INS1_25CollectiveMainloopFwdSm80ILi8ELi2ELb0EN4cute5tupleIJNS5_1CILi128EEENS7_ILi64EEENS7_ILi192EEEEEELi192ENS_6half_tEfNS_4arch4Sm80ELb1ELb0ELb1ELb0ELb1ELb0ELb1ELb1EEENS1_21CollectiveEpilogueFwdINS6_IJS8_SA_S9_EEENS6_IJNS7_ILi1EEESI_SI_EEESC_SE_Li256ELb0ELb1ELb1ELb0EEENS1_30DynamicPersistentTileSchedulerILi256ELi256ELb1ELb1ELb0EEEEEEEEEvNT_6ParamsE:
	.zero		1592


//--------------------- .nv.constant0._ZN7cutlass13device_kernelIN5flash19enable_sm80_to_sm89INS1_16FlashAttnFwdSm80INS1_25CollectiveMainloopFwdSm80ILi8ELi2ELb0EN4cute5tupleIJNS5_1CILi128EEENS7_ILi64EEENS7_ILi192EEEEEELi192ENS_6half_tEfNS_4arch4Sm80ELb1ELb0ELb1ELb1ELb1ELb0ELb1ELb1EEENS1_21CollectiveEpilogueFwdINS6_IJS8_SA_S9_EEENS6_IJNS7_ILi1EEESI_SI_EEESC_SE_Li256ELb1ELb1ELb1ELb0EEENS1_36VarlenDynamicPersistentTileSchedulerILi128ELi64ELi256ELi256ELb1ELb1ELb0ELb1ELb1ELb1EEEEEEEEEvNT_6ParamsE --------------------------
	.section	.nv.constant0._ZN7cutlass13device_kernelIN5flash19enable_sm80_to_sm89INS1_16FlashAttnFwdSm80INS1_25CollectiveMainloopFwdSm80ILi8ELi2ELb0EN4cute5tupleIJNS5_1CILi128EEENS7_ILi64EEENS7_ILi192EEEEEELi192ENS_6half_tEfNS_4arch4Sm80ELb1ELb0ELb1ELb1ELb1ELb0ELb1ELb1EEENS1_21CollectiveEpilogueFwdINS6_IJS8_SA_S9_EEENS6_IJNS7_ILi1EEESI_SI_EEESC_SE_Li256ELb1ELb1ELb1ELb0EEENS1_36VarlenDynamicPersistentTileSchedulerILi128ELi64ELi256ELi256ELb1ELb1ELb0ELb1ELb1ELb1EEEEEEEEEvNT_6ParamsE,"a",@progbits
	.sectionflags	@""
	.align	4
.nv.constant0._ZN7cutlass13device_kernelIN5flash19enable_sm80_to_sm89INS1_16FlashAttnFwdSm80INS1_25CollectiveMainloopFwdSm80ILi8ELi2ELb0EN4cute5tupleIJNS5_1CILi128EEENS7_ILi64EEENS7_ILi192EEEEEELi192ENS_6half_tEfNS_4arch4Sm80ELb1ELb0ELb1ELb1ELb1ELb0ELb1ELb1EEENS1_21CollectiveEpilogueFwdINS6_IJS8_SA_S9_EEENS6_IJNS7_ILi1EEESI_SI_EEESC_SE_Li256ELb1ELb1ELb1ELb0EEENS1_36VarlenDynamicPersistentTileSchedulerILi128ELi64ELi256ELi256ELb1ELb1ELb0ELb1ELb1ELb1EEEEEEEEEvNT_6ParamsE:
	.zero		1608


//--------------------- .nv.constant0._ZN7cutlass13device_kernelIN5flash19enable_sm80_to_sm89INS1_16FlashAttnFwdSm80INS1_25CollectiveMainloopFwdSm80ILi8ELi2ELb0EN4cute5tupleIJNS5_1CILi128EEENS7_ILi64EEENS7_ILi192EEEEEELi192ENS_6half_tEfNS_4arch4Sm80ELb1ELb0ELb1ELb1ELb1ELb1ELb1ELb1EEENS1_21CollectiveEpilogueFwdINS6_IJS8_SA_S9_EEENS6_IJNS7_ILi1EEESI_SI_EEESC_SE_Li256ELb1ELb1ELb1ELb0EEENS1_36VarlenDynamicPersistentTileSchedulerILi128ELi64ELi256ELi256ELb1ELb1ELb0ELb1ELb1ELb1EEEEEEEEEvNT_6ParamsE --------------------------
	.section	.nv.constant0._ZN7cutlass13device_kernelIN5flash19enable_sm80_to_sm89INS1_16FlashAttnFwdSm80INS1_25CollectiveMainloopFwdSm80ILi8ELi2ELb0EN4cute5tupleIJNS5_1CILi128EEENS7_ILi64EEENS7_ILi192EEEEEELi192ENS_6half_tEfNS_4arch4Sm80ELb1ELb0ELb1ELb1ELb1ELb1ELb1ELb1EEENS1_21CollectiveEpilogueFwdINS6_IJS8_SA_S9_EEENS6_IJNS7_ILi1EEESI_SI_EEESC_SE_Li256ELb1ELb1ELb1ELb0EEENS1_36VarlenDynamicPersistentTileSchedulerILi128ELi64ELi256ELi256ELb1ELb1ELb0ELb1ELb1ELb1EEEEEEEEEvNT_6ParamsE,"a",@progbits
	.sectionflags	@""
	.align	4
.nv.constant0._ZN7cutlass13device_kernelIN5flash19enable_sm80_to_sm89INS1_16FlashAttnFwdSm80INS1_25CollectiveMainloopFwdSm80ILi8ELi2ELb0EN4cute5tupleIJNS5_1CILi128EEENS7_ILi64EEENS7_ILi192EEEEEELi192ENS_6half_tEfNS_4arch4Sm80ELb1ELb0ELb1ELb1ELb1ELb1ELb1ELb1EEENS1_21CollectiveEpilogueFwdINS6_IJS8_SA_S9_EEENS6_IJNS7_ILi1EEESI_SI_EEESC_SE_Li256ELb1ELb1ELb1ELb0EEENS1_36VarlenDynamicPersistentTileSchedulerILi128ELi64ELi256ELi256ELb1ELb1ELb0ELb1ELb1ELb1EEEEEEEEEvNT_6ParamsE:
	.zero		1608


//--------------------- SYMBOLS --------------------------

	.type		.nv.reservedSmem.offset0,@object
	.size		.nv.reservedSmem.offset0,0x4
